	.headerflags	@"EF_CUDA_TEXMODE_UNIFIED EF_CUDA_64BIT_ADDRESS EF_CUDA_SM86 EF_CUDA_VIRTUAL_SM(EF_CUDA_SM86)"
	.elftype	@"ET_EXEC"


//--------------------- .nv.info                  --------------------------
	.section	.nv.info,"",@"SHT_CUDA_INFO"
	.align	4


	//----- nvinfo : EIATTR_REGCOUNT
	.align		4
        /*0000*/ 	.byte	0x04, 0x2f
        /*0002*/ 	.short	(.L_1 - .L_0)
	.align		4
.L_0:
        /*0004*/ 	.word	index@(triton_mm)
        /*0008*/ 	.word	0x00000064


	//----- nvinfo : EIATTR_MAX_STACK_SIZE
	.align		4
.L_1:
        /*000c*/ 	.byte	0x04, 0x23
        /*000e*/ 	.short	(.L_3 - .L_2)
	.align		4
.L_2:
        /*0010*/ 	.word	index@(triton_mm)
        /*0014*/ 	.word	0x00000000


	//----- nvinfo : EIATTR_MIN_STACK_SIZE
	.align		4
.L_3:
        /*0018*/ 	.byte	0x04, 0x12
        /*001a*/ 	.short	(.L_5 - .L_4)
	.align		4
.L_4:
        /*001c*/ 	.word	index@(triton_mm)
        /*0020*/ 	.word	0x00000000


	//----- nvinfo : EIATTR_FRAME_SIZE
	.align		4
.L_5:
        /*0024*/ 	.byte	0x04, 0x11
        /*0026*/ 	.short	(.L_7 - .L_6)
	.align		4
.L_6:
        /*0028*/ 	.word	index@(triton_mm)
        /*002c*/ 	.word	0x00000000
.L_7:


//--------------------- .nv.info.triton_mm        --------------------------
	.section	.nv.info.triton_mm,"",@"SHT_CUDA_INFO"
	.align	4


	//----- nvinfo : EIATTR_CUDA_API_VERSION
	.align		4
        /*0000*/ 	.byte	0x04, 0x37
        /*0002*/ 	.short	(.L_9 - .L_8)
.L_8:
        /*0004*/ 	.word	0x0000007b


	//----- nvinfo : EIATTR_SW2861232_WAR
	.align		4
.L_9:
        /*0008*/ 	.byte	0x01, 0x35
	.zero		2


	//----- nvinfo : EIATTR_PARAM_CBANK
	.align		4
        /*000c*/ 	.byte	0x04, 0x0a
        /*000e*/ 	.short	(.L_11 - .L_10)
	.align		4
.L_10:
        /*0010*/ 	.word	index@(.nv.constant0.triton_mm)
        /*0014*/ 	.short	0x0160
        /*0016*/ 	.short	0x001c


	//----- nvinfo : EIATTR_CBANK_PARAM_SIZE
	.align		4
.L_11:
        /*0018*/ 	.byte	0x03, 0x19
        /*001a*/ 	.short	0x001c


	//----- nvinfo : EIATTR_KPARAM_INFO
	.align		4
        /*001c*/ 	.byte	0x04, 0x17
        /*001e*/ 	.short	(.L_13 - .L_12)
.L_12:
        /*0020*/ 	.word	0x00000000
        /*0024*/ 	.short	0x0003
        /*0026*/ 	.short	0x0018
        /*0028*/ 	.byte	0x00, 0xf0, 0x11, 0x00


	//----- nvinfo : EIATTR_KPARAM_INFO
	.align		4
.L_13:
        /*002c*/ 	.byte	0x04, 0x17
        /*002e*/ 	.short	(.L_15 - .L_14)
.L_14:
        /*0030*/ 	.word	0x00000000
        /*0034*/ 	.short	0x0002
        /*0036*/ 	.short	0x0010
        /*0038*/ 	.byte	0x00, 0xf0, 0x21, 0x00


	//----- nvinfo : EIATTR_KPARAM_INFO
	.align		4
.L_15:
        /*003c*/ 	.byte	0x04, 0x17
        /*003e*/ 	.short	(.L_17 - .L_16)
.L_16:
        /*0040*/ 	.word	0x00000000
        /*0044*/ 	.short	0x0001
        /*0046*/ 	.short	0x0008
        /*0048*/ 	.byte	0x00, 0xf0, 0x21, 0x00


	//----- nvinfo : EIATTR_KPARAM_INFO
	.align		4
.L_17:
        /*004c*/ 	.byte	0x04, 0x17
        /*004e*/ 	.short	(.L_19 - .L_18)
.L_18:
        /*0050*/ 	.word	0x00000000
        /*0054*/ 	.short	0x0000
        /*0056*/ 	.short	0x0000
        /*0058*/ 	.byte	0x00, 0xf0, 0x21, 0x00


	//----- nvinfo : EIATTR_MAXREG_COUNT
	.align		4
.L_19:
        /*005c*/ 	.byte	0x03, 0x1b
        /*005e*/ 	.short	0x00ff


	//----- nvinfo : EIATTR_EXIT_INSTR_OFFSETS
	.align		4
        /*0060*/ 	.byte	0x04, 0x1c
        /*0062*/ 	.short	(.L_21 - .L_20)


	//   ....[0]....
.L_20:
        /*0064*/ 	.word	0x00000040


	//   ....[1]....
        /*0068*/ 	.word	0x00005bf0


	//   ....[2]....
        /*006c*/ 	.word	0x00005c40


	//----- nvinfo : EIATTR_MAX_THREADS
	.align		4
.L_21:
        /*0070*/ 	.byte	0x04, 0x05
        /*0072*/ 	.short	(.L_23 - .L_22)
.L_22:
        /*0074*/ 	.word	0x00000100
        /*0078*/ 	.word	0x00000001
        /*007c*/ 	.word	0x00000001
.L_23:


//--------------------- .nv.rel.action            --------------------------
	.section	.nv.rel.action,"",@"SHT_CUDA_RELOCINFO"
	.align	8
	.sectionentsize	8
        /*0000*/ 	.byte	0x73, 0x00, 0x00, 0x00, 0x00, 0x00, 0x00, 0x00, 0x00, 0x00, 0x00, 0x11, 0x25, 0x00, 0x05, 0x36


//--------------------- .nv.constant0.triton_mm   --------------------------
	.section	.nv.constant0.triton_mm,"a",@progbits
	.align	4
.nv.constant0.triton_mm:
	.zero		380


//--------------------- .text.triton_mm           --------------------------
	.section	.text.triton_mm,"ax",@progbits
	.sectionflags	@"SHF_BARRIERS=1"
	.sectioninfo	@"SHI_REGISTERS=100"
	.align	128
        .global         triton_mm
        .type           triton_mm,@function
        .size           triton_mm,(.L_x_3 - triton_mm)
        .other          triton_mm,@"STO_CUDA_ENTRY STV_DEFAULT"
triton_mm:
.text.triton_mm:
[----:B------:R-:W-:-:S02]  /*0000*/  MOV R1, c[0x0][0x28] ;  /* 0x00000a0000017a02 */ /* 0x000fc40000000f00 */
[----:B------:R-:W-:-:S05]  /*0010*/  MOV R0, c[0x0][0x178] ;  /* 0x00005e0000007a02 */ /* 0x000fca0000000f00 */
[----:B------:R-:W-:-:S05]  /*0020*/  IMAD R2, R0, 0x2198, RZ ;  /* 0x0000219800027824 */ /* 0x000fca00078e02ff */
[----:B------:R-:W-:-:S13]  /*0030*/  ISETP.NE.AND P0, PT, R2, RZ, PT ;  /* 0x000000ff0200720c */ /* 0x000fda0003f05270 */
[----:B------:R-:W-:Y:S05]  /*0040*/  @!P0 EXIT ;  /* 0x000000000000894d */ /* 0x000fea0003800000 */
[----:B------:R-:W1:Y:S01]  /*0050*/  S2R R12, SR_CTAID.X ;  /* 0x00000000000c7919 */ /* 0x000e620000002500 */
[----:B------:R-:W-:Y:S01]  /*0060*/  IMAD R0, R0, 0x32, RZ ;  /* 0x0000003200007824 */ /* 0x000fe200078e02ff */
[----:B------:R-:W-:Y:S01]  /*0070*/  ULDC.64 UR4, c[0x0][0x118] ;  /* 0x0000460000047ab9 */ /* 0x000fe20000000a00 */
[----:B------:R-:W-:Y:S01]  /*0080*/  MOV R71, 0x1 ;  /* 0x0000000100477802 */ /* 0x000fe20000000f00 */
[----:B------:R-:W-:Y:S01]  /*0090*/  CS2R R26, SRZ ;  /* 0x00000000001a7805 */ /* 0x000fe2000001ff00 */
[----:B------:R-:W-:Y:S01]  /*00a0*/  MOV R70, 0xffffffc0 ;  /* 0xffffffc000467802 */ /* 0x000fe20000000f00 */
[----:B------:R-:W-:Y:S01]  /*00b0*/  CS2R R28, SRZ ;  /* 0x00000000001c7805 */ /* 0x000fe2000001ff00 */
[----:B------:R-:W-:Y:S01]  /*00c0*/  IADD3 R2, R0, 0x3f, RZ ;  /* 0x0000003f00027810 */ /* 0x000fe20007ffe0ff */
[----:B------:R-:W-:Y:S01]  /*00d0*/  CS2R R30, SRZ ;  /* 0x00000000001e7805 */ /* 0x000fe2000001ff00 */
[----:B------:R-:W-:Y:S01]  /*00e0*/  IABS R13, R0 ;  /* 0x00000000000d7213 */ /* 0x000fe20000000000 */
[----:B------:R-:W-:Y:S01]  /*00f0*/  UMOV UR6, URZ ;  /* 0x0000003f00067c82 */ /* 0x000fe20008000000 */
[----:B------:R-:W-:Y:S01]  /*0100*/  SHF.R.S32.HI R3, RZ, 0x1f, R2 ;  /* 0x0000001fff037819 */ /* 0x000fe20000011402 */
[----:B------:R-:W-:-:S02]  /*0110*/  UMOV UR7, URZ ;  /* 0x0000003f00077c82 */ /* 0x000fc40008000000 */
[----:B------:R-:W-:Y:S01]  /*0120*/  UMOV UR8, 0x8000 ;  /* 0x0000800000087882 */ /* 0x000fe20000000000 */
[----:B------:R-:W-:Y:S02]  /*0130*/  LEA.HI R3, R3, R2, RZ, 0x6 ;  /* 0x0000000203037211 */ /* 0x000fe400078f30ff */
[----:B------:R-:W-:Y:S01]  /*0140*/  MOV R2, RZ ;  /* 0x000000ff00027202 */ /* 0x000fe20000000f00 */
[C---:B-1----:R-:W-:Y:S01]  /*0150*/  IMAD.HI R4, R12.reuse, 0x2aaaaaab, RZ ;  /* 0x2aaaaaab0c047827 */ /* 0x042fe200078e02ff */
[----:B------:R-:W-:Y:S02]  /*0160*/  IABS R10, R12 ;  /* 0x0000000c000a7213 */ /* 0x000fe40000000000 */
[----:B------:R-:W-:Y:S02]  /*0170*/  ISETP.GE.AND P2, PT, R12, RZ, PT ;  /* 0x000000ff0c00720c */ /* 0x000fe40003f46270 */
[----:B------:R-:W-:-:S04]  /*0180*/  SHF.R.U32.HI R5, RZ, 0x1f, R4 ;  /* 0x0000001fff057819 */ /* 0x000fc80000011604 */
[----:B------:R-:W-:-:S04]  /*0190*/  LEA.HI.SX32 R5, R4, R5, 0x1e ;  /* 0x0000000504057211 */ /* 0x000fc800078ff2ff */
[----:B------:R-:W-:-:S04]  /*01a0*/  SHF.L.U32 R4, R5, 0x3, RZ ;  /* 0x0000000305047819 */ /* 0x000fc800000006ff */
[----:B------:R-:W-:-:S04]  /*01b0*/  LEA.HI.SX32 R3, R3, -R4, 0x1a ;  /* 0x8000000403037211 */ /* 0x000fc800078fd2ff */
[----:B------:R-:W-:-:S04]  /*01c0*/  IMNMX R6, R3, 0x8, PT ;  /* 0x0000000803067817 */ /* 0x000fc80003800200 */
[-C--:B------:R-:W-:Y:S02]  /*01d0*/  IABS R14, R6.reuse ;  /* 0x00000006000e7213 */ /* 0x080fe40000000000 */
[----:B------:R-:W-:Y:S02]  /*01e0*/  IABS R11, R6 ;  /* 0x00000006000b7213 */ /* 0x000fe40000000000 */
[----:B------:R-:W1:Y:S02]  /*01f0*/  I2F.RP R7, R14 ;  /* 0x0000000e00077306 */ /* 0x000e640000209400 */
[----:B------:R-:W-:-:S06]  /*0200*/  IADD3 R16, RZ, -R11, RZ ;  /* 0x8000000bff107210 */ /* 0x000fcc0007ffe0ff */
[----:B-1----:R-:W1:Y:S02]  /*0210*/  MUFU.RCP R7, R7 ;  /* 0x0000000700077308 */ /* 0x002e640000001000 */
[----:B-1----:R-:W-:Y:S01]  /*0220*/  IADD3 R3, R7, 0xffffffe, RZ ;  /* 0x0ffffffe07037810 */ /* 0x002fe20007ffe0ff */
[----:B------:R-:W-:-:S05]  /*0230*/  IMAD R7, R5, -0x18, R12 ;  /* 0xffffffe805077824 */ /* 0x000fca00078e020c */
[----:B------:R-:W1:Y:S01]  /*0240*/  F2I.FTZ.U32.TRUNC.NTZ R3, R3 ;  /* 0x0000000300037305 */ /* 0x000e62000021f000 */
[----:B------:R-:W-:Y:S02]  /*0250*/  IABS R5, R7 ;  /* 0x0000000700057213 */ /* 0x000fe40000000000 */
[----:B------:R-:W-:-:S04]  /*0260*/  LOP3.LUT R7, R7, R6, RZ, 0x3c, !PT ;  /* 0x0000000607077212 */ /* 0x000fc800078e3cff */
[----:B------:R-:W-:Y:S02]  /*0270*/  ISETP.GE.AND P4, PT, R7, RZ, PT ;  /* 0x000000ff0700720c */ /* 0x000fe40003f86270 */
[----:B-1----:R-:W-:-:S05]  /*0280*/  IADD3 R9, RZ, -R3, RZ ;  /* 0x80000003ff097210 */ /* 0x002fca0007ffe0ff */
[----:B------:R-:W-:-:S04]  /*0290*/  IMAD R9, R9, R14, RZ ;  /* 0x0000000e09097224 */ /* 0x000fc800078e02ff */
[----:B------:R-:W-:Y:S01]  /*02a0*/  IMAD.HI.U32 R8, R3, R9, R2 ;  /* 0x0000000903087227 */ /* 0x000fe200078e0002 */
[----:B------:R-:W-:Y:S02]  /*02b0*/  MOV R2, R13 ;  /* 0x0000000d00027202 */ /* 0x000fe40000000f00 */
[----:B------:R-:W-:Y:S02]  /*02c0*/  MOV R9, R10 ;  /* 0x0000000a00097202 */ /* 0x000fe40000000f00 */
[----:B------:R-:W1:Y:S03]  /*02d0*/  I2F.RP R10, R2 ;  /* 0x00000002000a7306 */ /* 0x000e660000209400 */
[----:B------:R-:W-:-:S04]  /*02e0*/  IMAD.HI.U32 R3, R8, R9, RZ ;  /* 0x0000000908037227 */ /* 0x000fc800078e00ff */
[----:B------:R-:W-:Y:S01]  /*02f0*/  IMAD R3, R3, R16, R9 ;  /* 0x0000001003037224 */ /* 0x000fe200078e0209 */
[----:B------:R-:W-:-:S04]  /*0300*/  MOV R9, R5 ;  /* 0x0000000500097202 */ /* 0x000fc80000000f00 */
[----:B------:R-:W-:Y:S01]  /*0310*/  ISETP.GT.U32.AND P0, PT, R14, R3, PT ;  /* 0x000000030e00720c */ /* 0x000fe20003f04070 */
[----:B------:R-:W-:Y:S01]  /*0320*/  IMAD.HI.U32 R8, R8, R9, RZ ;  /* 0x0000000908087227 */ /* 0x000fe200078e00ff */
[----:B-1----:R-:W1:Y:S03]  /*0330*/  MUFU.RCP R10, R10 ;  /* 0x0000000a000a7308 */ /* 0x002e660000001000 */
[----:B------:R-:W-:Y:S02]  /*0340*/  IMAD R9, R8, R16, R9 ;  /* 0x0000001008097224 */ /* 0x000fe400078e0209 */
[----:B------:R-:W2:Y:S03]  /*0350*/  S2R R16, SR_TID.X ;  /* 0x0000000000107919 */ /* 0x000ea60000002100 */
[----:B------:R-:W-:-:S03]  /*0360*/  ISETP.GT.U32.AND P3, PT, R14, R9, PT ;  /* 0x000000090e00720c */ /* 0x000fc60003f64070 */
[----:B------:R-:W-:-:S04]  /*0370*/  @!P0 IADD3 R3, R3, -R14, RZ ;  /* 0x8000000e03038210 */ /* 0x000fc80007ffe0ff */
[----:B------:R-:W-:Y:S02]  /*0380*/  ISETP.GT.U32.AND P0, PT, R14, R3, PT ;  /* 0x000000030e00720c */ /* 0x000fe40003f04070 */
[----:B-1----:R-:W-:-:S04]  /*0390*/  IADD3 R5, R10, 0xffffffe, RZ ;  /* 0x0ffffffe0a057810 */ /* 0x002fc80007ffe0ff */
[-C--:B------:R-:W-:Y:S02]  /*03a0*/  @!P3 IADD3 R9, R9, -R14.reuse, RZ ;  /* 0x8000000e0909b210 */ /* 0x080fe40007ffe0ff */
[----:B------:R-:W-:Y:S01]  /*03b0*/  @!P3 IADD3 R8, R8, 0x1, RZ ;  /* 0x000000010808b810 */ /* 0x000fe20007ffe0ff */
[----:B------:R-:W1:Y:S01]  /*03c0*/  F2I.FTZ.U32.TRUNC.NTZ R5, R5 ;  /* 0x0000000500057305 */ /* 0x000e62000021f000 */
[----:B------:R-:W-:Y:S02]  /*03d0*/  ISETP.GE.U32.AND P1, PT, R9, R14, PT ;  /* 0x0000000e0900720c */ /* 0x000fe40003f26070 */
[----:B------:R-:W-:Y:S02]  /*03e0*/  IABS R9, R0 ;  /* 0x0000000000097213 */ /* 0x000fe40000000000 */
[----:B------:R-:W-:Y:S02]  /*03f0*/  @!P0 IADD3 R3, R3, -R14, RZ ;  /* 0x8000000e03038210 */ /* 0x000fe40007ffe0ff */
[----:B------:R-:W-:-:S02]  /*0400*/  ISETP.NE.AND P0, PT, R6, RZ, PT ;  /* 0x000000ff0600720c */ /* 0x000fc40003f05270 */
[----:B------:R-:W-:Y:S02]  /*0410*/  LOP3.LUT R6, RZ, R6, RZ, 0x33, !PT ;  /* 0x00000006ff067212 */ /* 0x000fe400078e33ff */
[----:B------:R-:W-:Y:S02]  /*0420*/  @!P2 IADD3 R3, -R3, RZ, RZ ;  /* 0x000000ff0303a210 */ /* 0x000fe40007ffe1ff */
[----:B--2---:R-:W-:Y:S02]  /*0430*/  SHF.R.U32.HI R10, RZ, 0x4, R16 ;  /* 0x00000004ff0a7819 */ /* 0x004fe40000011610 */
[----:B------:R-:W-:Y:S02]  /*0440*/  SEL R3, R6, R3, !P0 ;  /* 0x0000000306037207 */ /* 0x000fe40004000000 */
[----:B-1----:R-:W-:Y:S02]  /*0450*/  IADD3 R7, RZ, -R5, RZ ;  /* 0x80000005ff077210 */ /* 0x002fe40007ffe0ff */
[----:B------:R-:W-:-:S02]  /*0460*/  IADD3 R66, R4, R3, RZ ;  /* 0x0000000304427210 */ /* 0x000fc40007ffe0ff */
[----:B------:R-:W-:Y:S01]  /*0470*/  SGXT.U32 R10, R10, 0x4 ;  /* 0x000000040a0a781a */ /* 0x000fe20000000000 */
[----:B------:R-:W-:Y:S01]  /*0480*/  IMAD R3, R7, R2, RZ ;  /* 0x0000000207037224 */ /* 0x000fe200078e02ff */
[----:B------:R-:W-:Y:S02]  /*0490*/  SHF.L.U32 R66, R66, 0x6, RZ ;  /* 0x0000000642427819 */ /* 0x000fe400000006ff */
[----:B------:R-:W-:Y:S02]  /*04a0*/  @P1 IADD3 R8, R8, 0x1, RZ ;  /* 0x0000000108081810 */ /* 0x000fe40007ffe0ff */
[----:B------:R-:W-:Y:S02]  /*04b0*/  MOV R4, RZ ;  /* 0x000000ff00047202 */ /* 0x000fe40000000f00 */
[----:B------:R-:W-:Y:S02]  /*04c0*/  LOP3.LUT R69, R66, R10, RZ, 0xfc, !PT ;  /* 0x0000000a42457212 */ /* 0x000fe400078efcff */
[----:B------:R-:W-:Y:S01]  /*04d0*/  @!P4 IADD3 R8, -R8, RZ, RZ ;  /* 0x000000ff0808c210 */ /* 0x000fe20007ffe1ff */
[----:B------:R-:W-:Y:S01]  /*04e0*/  IMAD.HI.U32 R4, R5, R3, R4 ;  /* 0x0000000305047227 */ /* 0x000fe200078e0004 */
[----:B------:R-:W-:-:S02]  /*04f0*/  LOP3.LUT R68, R66, 0x10, R10, 0xfe, !PT ;  /* 0x0000001042447812 */ /* 0x000fc400078efe0a */
[----:B------:R-:W-:Y:S02]  /*0500*/  IABS R7, R69 ;  /* 0x0000004500077213 */ /* 0x000fe40000000000 */
[----:B------:R-:W-:Y:S02]  /*0510*/  SEL R65, R6, R8, !P0 ;  /* 0x0000000806417207 */ /* 0x000fe40004000000 */
[----:B------:R-:W-:Y:S01]  /*0520*/  IADD3 R8, RZ, -R9, RZ ;  /* 0x80000009ff087210 */ /* 0x000fe20007ffe0ff */
[----:B------:R-:W-:Y:S01]  /*0530*/  IMAD.HI.U32 R3, R4, R7, RZ ;  /* 0x0000000704037227 */ /* 0x000fe200078e00ff */
[----:B------:R-:W-:Y:S02]  /*0540*/  IABS R9, R68 ;  /* 0x0000004400097213 */ /* 0x000fe40000000000 */
[C-C-:B------:R-:W-:Y:S01]  /*0550*/  LOP3.LUT R67, R66.reuse, 0x20, R10.reuse, 0xfe, !PT ;  /* 0x0000002042437812 */ /* 0x140fe200078efe0a */
[----:B------:R-:W-:Y:S01]  /*0560*/  IMAD R3, R3, R8, R7 ;  /* 0x0000000803037224 */ /* 0x000fe200078e0207 */
[----:B------:R-:W-:Y:S01]  /*0570*/  LOP3.LUT R66, R66, 0x30, R10, 0xfe, !PT ;  /* 0x0000003042427812 */ /* 0x000fe200078efe0a */
[----:B------:R-:W-:Y:S01]  /*0580*/  IMAD.HI.U32 R5, R4, R9, RZ ;  /* 0x0000000904057227 */ /* 0x000fe200078e00ff */
[----:B------:R-:W-:-:S02]  /*0590*/  IABS R11, R67 ;  /* 0x00000043000b7213 */ /* 0x000fc40000000000 */
[----:B------:R-:W-:Y:S01]  /*05a0*/  IABS R13, R66 ;  /* 0x00000042000d7213 */ /* 0x000fe20000000000 */
[----:B------:R-:W-:Y:S01]  /*05b0*/  IMAD R5, R5, R8, R9 ;  /* 0x0000000805057224 */ /* 0x000fe200078e0209 */
[----:B------:R-:W-:Y:S01]  /*05c0*/  ISETP.GT.U32.AND P0, PT, R2, R3, PT ;  /* 0x000000030200720c */ /* 0x000fe20003f04070 */
[----:B------:R-:W-:Y:S01]  /*05d0*/  IMAD.HI.U32 R6, R4, R11, RZ ;  /* 0x0000000b04067227 */ /* 0x000fe200078e00ff */
[----:B------:R-:W-:Y:S02]  /*05e0*/  SHF.L.U32 R65, R65, 0x6, RZ ;  /* 0x0000000641417819 */ /* 0x000fe400000006ff */
[----:B------:R-:W-:Y:S01]  /*05f0*/  ISETP.GT.U32.AND P1, PT, R2, R5, PT ;  /* 0x000000050200720c */ /* 0x000fe20003f24070 */
[----:B------:R-:W-:Y:S01]  /*0600*/  IMAD.HI.U32 R4, R4, R13, RZ ;  /* 0x0000000d04047227 */ /* 0x000fe200078e00ff */
[C---:B------:R-:W-:Y:S02]  /*0610*/  LOP3.LUT R14, R65.reuse, R10, RZ, 0xfc, !PT ;  /* 0x0000000a410e7212 */ /* 0x040fe400078efcff */
[C-C-:B------:R-:W-:Y:S01]  /*0620*/  LOP3.LUT R22, R65.reuse, 0x30, R10.reuse, 0xfe, !PT ;  /* 0x0000003041167812 */ /* 0x140fe200078efe0a */
[-C--:B------:R-:W-:Y:S01]  /*0630*/  IMAD R7, R6, R8.reuse, R11 ;  /* 0x0000000806077224 */ /* 0x080fe200078e020b */
[C-C-:B------:R-:W-:Y:S01]  /*0640*/  LOP3.LUT R20, R65.reuse, 0x20, R10.reuse, 0xfe, !PT ;  /* 0x0000002041147812 */ /* 0x140fe200078efe0a */
[----:B------:R-:W-:Y:S01]  /*0650*/  IMAD R9, R4, R8, R13 ;  /* 0x0000000804097224 */ /* 0x000fe200078e020d */
[----:B------:R-:W-:Y:S01]  /*0660*/  LOP3.LUT R18, R65, 0x10, R10, 0xfe, !PT ;  /* 0x0000001041127812 */ /* 0x000fe200078efe0a */
[----:B------:R-:W-:Y:S01]  /*0670*/  IMAD.HI R4, R14, 0x2fa0be83, RZ ;  /* 0x2fa0be830e047827 */ /* 0x000fe200078e02ff */
[----:B------:R-:W-:-:S02]  /*0680*/  ISETP.GT.U32.AND P2, PT, R2, R7, PT ;  /* 0x000000070200720c */ /* 0x000fc40003f44070 */
[----:B------:R-:W-:Y:S01]  /*0690*/  ISETP.GT.U32.AND P3, PT, R2, R9, PT ;  /* 0x000000090200720c */ /* 0x000fe20003f64070 */
[----:B------:R-:W-:Y:S01]  /*06a0*/  IMAD.HI R12, R22, 0x2fa0be83, RZ ;  /* 0x2fa0be83160c7827 */ /* 0x000fe200078e02ff */
[-C--:B------:R-:W-:Y:S02]  /*06b0*/  @!P0 IADD3 R3, R3, -R2.reuse, RZ ;  /* 0x8000000203038210 */ /* 0x080fe40007ffe0ff */
[----:B------:R-:W-:Y:S01]  /*06c0*/  @!P1 IADD3 R5, R5, -R2, RZ ;  /* 0x8000000205059210 */ /* 0x000fe20007ffe0ff */
[----:B------:R-:W-:Y:S01]  /*06d0*/  IMAD.HI R8, R20, 0x2fa0be83, RZ ;  /* 0x2fa0be8314087827 */ /* 0x000fe200078e02ff */
[C---:B------:R-:W-:Y:S02]  /*06e0*/  ISETP.GT.U32.AND P1, PT, R2.reuse, R3, PT ;  /* 0x000000030200720c */ /* 0x040fe40003f24070 */
[----:B------:R-:W-:Y:S01]  /*06f0*/  ISETP.GT.U32.AND P4, PT, R2, R5, PT ;  /* 0x000000050200720c */ /* 0x000fe20003f84070 */
[----:B------:R-:W-:Y:S01]  /*0700*/  IMAD.HI R6, R18, 0x2fa0be83, RZ ;  /* 0x2fa0be8312067827 */ /* 0x000fe200078e02ff */
[----:B------:R-:W-:-:S02]  /*0710*/  ISETP.GE.AND P0, PT, R66, RZ, PT ;  /* 0x000000ff4200720c */ /* 0x000fc40003f06270 */
[-C--:B------:R-:W-:Y:S02]  /*0720*/  @!P2 IADD3 R7, R7, -R2.reuse, RZ ;  /* 0x800000020707a210 */ /* 0x080fe40007ffe0ff */
[-C--:B------:R-:W-:Y:S02]  /*0730*/  @!P3 IADD3 R9, R9, -R2.reuse, RZ ;  /* 0x800000020909b210 */ /* 0x080fe40007ffe0ff */
[C---:B------:R-:W-:Y:S02]  /*0740*/  ISETP.GT.U32.AND P5, PT, R2.reuse, R7, PT ;  /* 0x000000070200720c */ /* 0x040fe40003fa4070 */
[----:B------:R-:W-:Y:S02]  /*0750*/  ISETP.GT.U32.AND P6, PT, R2, R9, PT ;  /* 0x000000090200720c */ /* 0x000fe40003fc4070 */
[----:B------:R-:W-:Y:S02]  /*0760*/  @!P1 IADD3 R3, R3, -R2, RZ ;  /* 0x8000000203039210 */ /* 0x000fe40007ffe0ff */
[----:B------:R-:W-:-:S02]  /*0770*/  ISETP.GE.AND P3, PT, R69, RZ, PT ;  /* 0x000000ff4500720c */ /* 0x000fc40003f66270 */
[----:B------:R-:W-:Y:S02]  /*0780*/  ISETP.GE.AND P2, PT, R68, RZ, PT ;  /* 0x000000ff4400720c */ /* 0x000fe40003f46270 */
[----:B------:R-:W-:Y:S02]  /*0790*/  ISETP.GE.AND P1, PT, R67, RZ, PT ;  /* 0x000000ff4300720c */ /* 0x000fe40003f26270 */
[----:B------:R-:W-:Y:S02]  /*07a0*/  SHF.R.U32.HI R11, RZ, 0x1f, R4 ;  /* 0x0000001fff0b7819 */ /* 0x000fe40000011604 */
[----:B------:R-:W-:Y:S02]  /*07b0*/  SHF.R.U32.HI R17, RZ, 0x1f, R12 ;  /* 0x0000001fff117819 */ /* 0x000fe4000001160c */
[----:B------:R-:W-:Y:S02]  /*07c0*/  SHF.R.U32.HI R15, RZ, 0x1f, R8 ;  /* 0x0000001fff0f7819 */ /* 0x000fe40000011608 */
[----:B------:R-:W-:-:S02]  /*07d0*/  SHF.R.U32.HI R13, RZ, 0x1f, R6 ;  /* 0x0000001fff0d7819 */ /* 0x000fc40000011606 */
[----:B------:R-:W-:Y:S02]  /*07e0*/  LEA.HI.SX32 R11, R4, R11, 0x1b ;  /* 0x0000000b040b7211 */ /* 0x000fe400078fdaff */
[-C--:B------:R-:W-:Y:S02]  /*07f0*/  @!P4 IADD3 R5, R5, -R2.reuse, RZ ;  /* 0x800000020505c210 */ /* 0x080fe40007ffe0ff */
[-C--:B------:R-:W-:Y:S02]  /*0800*/  @!P5 IADD3 R7, R7, -R2.reuse, RZ ;  /* 0x800000020707d210 */ /* 0x080fe40007ffe0ff */
[----:B------:R-:W-:Y:S02]  /*0810*/  @!P6 IADD3 R9, R9, -R2, RZ ;  /* 0x800000020909e210 */ /* 0x000fe40007ffe0ff */
[----:B------:R-:W-:Y:S02]  /*0820*/  LEA.HI.SX32 R17, R12, R17, 0x1b ;  /* 0x000000110c117211 */ /* 0x000fe400078fdaff */
[----:B------:R-:W-:-:S02]  /*0830*/  SHF.L.U32 R77, R16, 0x2, RZ ;  /* 0x00000002104d7819 */ /* 0x000fc400000006ff */
[----:B------:R-:W-:Y:S02]  /*0840*/  LEA.HI.SX32 R15, R8, R15, 0x1b ;  /* 0x0000000f080f7211 */ /* 0x000fe400078fdaff */
[----:B------:R-:W-:Y:S01]  /*0850*/  LEA.HI.SX32 R13, R6, R13, 0x1b ;  /* 0x0000000d060d7211 */ /* 0x000fe200078fdaff */
[----:B------:R-:W-:Y:S01]  /*0860*/  IMAD R6, R11, -0xac, R14 ;  /* 0xffffff540b067824 */ /* 0x000fe200078e020e */
[----:B------:R-:W-:Y:S01]  /*0870*/  ISETP.NE.AND P4, PT, R0, RZ, PT ;  /* 0x000000ff0000720c */ /* 0x000fe20003f85270 */
[----:B------:R-:W-:Y:S01]  /*0880*/  IMAD R14, R17, -0xac, R22 ;  /* 0xffffff54110e7824 */ /* 0x000fe200078e0216 */
[----:B------:R-:W-:Y:S01]  /*0890*/  LOP3.LUT R0, RZ, R0, RZ, 0x33, !PT ;  /* 0x00000000ff007212 */ /* 0x000fe200078e33ff */
[----:B------:R-:W-:Y:S01]  /*08a0*/  IMAD R12, R15, -0xac, R20 ;  /* 0xffffff540f0c7824 */ /* 0x000fe200078e0214 */
[----:B------:R-:W-:Y:S01]  /*08b0*/  @!P3 IADD3 R3, -R3, RZ, RZ ;  /* 0x000000ff0303b210 */ /* 0x000fe20007ffe1ff */
[----:B------:R-:W-:Y:S01]  /*08c0*/  IMAD R8, R13, -0xac, R18 ;  /* 0xffffff540d087824 */ /* 0x000fe200078e0212 */
[----:B------:R-:W-:-:S02]  /*08d0*/  @!P2 IADD3 R5, -R5, RZ, RZ ;  /* 0x000000ff0505a210 */ /* 0x000fc40007ffe1ff */
[----:B------:R-:W-:Y:S02]  /*08e0*/  @!P1 IADD3 R7, -R7, RZ, RZ ;  /* 0x000000ff07079210 */ /* 0x000fe40007ffe1ff */
[----:B------:R-:W-:Y:S02]  /*08f0*/  @!P0 IADD3 R9, -R9, RZ, RZ ;  /* 0x000000ff09098210 */ /* 0x000fe40007ffe1ff */
[----:B------:R-:W-:Y:S02]  /*0900*/  LOP3.LUT R77, R77, 0x3c, RZ, 0xc0, !PT ;  /* 0x0000003c4d4d7812 */ /* 0x000fe400078ec0ff */
[C---:B------:R-:W-:Y:S02]  /*0910*/  SEL R20, R0.reuse, R3, !P4 ;  /* 0x0000000300147207 */ /* 0x040fe40006000000 */
[----:B------:R-:W-:Y:S01]  /*0920*/  SEL R22, R0, R5, !P4 ;  /* 0x0000000500167207 */ /* 0x000fe20006000000 */
[--C-:B------:R-:W-:Y:S01]  /*0930*/  IMAD R14, R14, 0xac, R77.reuse ;  /* 0x000000ac0e0e7824 */ /* 0x100fe200078e024d */
[----:B------:R-:W-:Y:S01]  /*0940*/  SEL R24, R0, R7, !P4 ;  /* 0x0000000700187207 */ /* 0x000fe20006000000 */
[--C-:B------:R-:W-:Y:S01]  /*0950*/  IMAD R12, R12, 0xac, R77.reuse ;  /* 0x000000ac0c0c7824 */ /* 0x100fe200078e024d */
[----:B------:R-:W-:Y:S01]  /*0960*/  SEL R4, R0, R9, !P4 ;  /* 0x0000000900047207 */ /* 0x000fe20006000000 */
[--C-:B------:R-:W-:Y:S01]  /*0970*/  IMAD R8, R8, 0xac, R77.reuse ;  /* 0x000000ac08087824 */ /* 0x100fe200078e024d */
[----:B------:R-:W-:Y:S01]  /*0980*/  MOV R7, 0x4 ;  /* 0x0000000400077802 */ /* 0x000fe20000000f00 */
[--C-:B------:R-:W-:Y:S01]  /*0990*/  IMAD R6, R6, 0xac, R77.reuse ;  /* 0x000000ac06067824 */ /* 0x100fe200078e024d */
[----:B------:R-:W-:Y:S01]  /*09a0*/  LOP3.LUT R0, R10, 0x10, RZ, 0xfc, !PT ;  /* 0x000000100a007812 */ /* 0x000fe200078efcff */
[----:B------:R-:W-:Y:S01]  /*09b0*/  IMAD R5, R22, 0xac, R77 ;  /* 0x000000ac16057824 */ /* 0x000fe200078e024d */
[----:B------:R-:W-:Y:S01]  /*09c0*/  LOP3.LUT R2, R10, 0x20, RZ, 0xfc, !PT ;  /* 0x000000200a027812 */ /* 0x000fe200078efcff */
[----:B------:R-:W-:Y:S01]  /*09d0*/  IMAD.WIDE R18, R14, R7, c[0x0][0x168] ;  /* 0x00005a000e127625 */ /* 0x000fe200078e0207 */
[----:B------:R-:W-:-:S02]  /*09e0*/  LEA R75, R10, R77, 0x6 ;  /* 0x0000004d0a4b7211 */ /* 0x000fc400078e30ff */
[----:B------:R-:W-:Y:S01]  /*09f0*/  LOP3.LUT R10, R10, 0x30, RZ, 0xfc, !PT ;  /* 0x000000300a0a7812 */ /* 0x000fe200078efcff */
[----:B------:R-:W-:Y:S01]  /*0a00*/  IMAD.WIDE R14, R12, R7, c[0x0][0x168] ;  /* 0x00005a000c0e7625 */ /* 0x000fe200078e0207 */
[-C--:B------:R-:W-:Y:S02]  /*0a10*/  LEA R2, R2, R77.reuse, 0x6 ;  /* 0x0000004d02027211 */ /* 0x080fe400078e30ff */
[----:B------:R-:W-:Y:S01]  /*0a20*/  LEA R10, R10, R77, 0x6 ;  /* 0x0000004d0a0a7211 */ /* 0x000fe200078e30ff */
[----:B------:R-:W-:Y:S01]  /*0a30*/  IMAD.WIDE R12, R8, R7, c[0x0][0x168] ;  /* 0x00005a00080c7625 */ /* 0x000fe200078e0207 */
[----:B------:R-:W-:Y:S02]  /*0a40*/  LEA R0, R0, R77, 0x6 ;  /* 0x0000004d00007211 */ /* 0x000fe400078e30ff */
[----:B------:R-:W-:Y:S01]  /*0a50*/  SHF.L.U32 R76, R2, 0x2, RZ ;  /* 0x00000002024c7819 */ /* 0x000fe200000006ff */
[----:B------:R-:W-:Y:S01]  /*0a60*/  IMAD R8, R20, 0xac, R77 ;  /* 0x000000ac14087824 */ /* 0x000fe200078e024d */
[----:B------:R-:W-:Y:S01]  /*0a70*/  SHF.L.U32 R74, R10, 0x2, RZ ;  /* 0x000000020a4a7819 */ /* 0x000fe200000006ff */
[----:B------:R-:W-:Y:S01]  /*0a80*/  IMAD.WIDE R10, R6, R7, c[0x0][0x168] ;  /* 0x00005a00060a7625 */ /* 0x000fe200078e0207 */
[----:B------:R-:W-:-:S02]  /*0a90*/  SHF.L.U32 R75, R75, 0x2, RZ ;  /* 0x000000024b4b7819 */ /* 0x000fc400000006ff */
[----:B------:R-:W-:Y:S01]  /*0aa0*/  SHF.L.U32 R73, R0, 0x2, RZ ;  /* 0x0000000200497819 */ /* 0x000fe200000006ff */
[--C-:B------:R-:W-:Y:S01]  /*0ab0*/  IMAD R2, R24, 0xac, R77.reuse ;  /* 0x000000ac18027824 */ /* 0x100fe200078e024d */
[----:B------:R-:W-:Y:S01]  /*0ac0*/  IADD3 R64, P0, R18, 0x200, RZ ;  /* 0x0000020012407810 */ /* 0x000fe20007f1e0ff */
[----:B------:R-:W-:Y:S01]  /*0ad0*/  IMAD R6, R4, 0xac, R77 ;  /* 0x000000ac04067824 */ /* 0x000fe200078e024d */
[----:B------:R-:W-:Y:S01]  /*0ae0*/  IADD3 R62, P1, R14, 0x200, RZ ;  /* 0x000002000e3e7810 */ /* 0x000fe20007f3e0ff */
[----:B------:R-:W-:Y:S01]  /*0af0*/  IMAD.WIDE R8, R8, R7, c[0x0][0x160] ;  /* 0x0000580008087625 */ /* 0x000fe200078e0207 */
[----:B------:R-:W-:Y:S01]  /*0b00*/  IADD3.X R63, RZ, R19, RZ, P0, !PT ;  /* 0x00000013ff3f7210 */ /* 0x000fe200007fe4ff */
[----:B------:R-:W-:Y:S01]  /*0b10*/  CS2R R24, SRZ ;  /* 0x0000000000187805 */ /* 0x000fe2000001ff00 */
[----:B------:R-:W-:Y:S01]  /*0b20*/  IADD3.X R61, RZ, R15, RZ, P1, !PT ;  /* 0x0000000fff3d7210 */ /* 0x000fe20000ffe4ff */
[----:B------:R-:W-:Y:S01]  /*0b30*/  IMAD.WIDE R4, R5, R7, c[0x0][0x160] ;  /* 0x0000580005047625 */ /* 0x000fe200078e0207 */
[----:B------:R1:W-:Y:S01]  /*0b40*/  LDGSTS.E.BYPASS.128 [R75], [R8.64] ;  /* 0x00000000084b7fae */ /* 0x0003e2000b901c44 */
[----:B------:R-:W-:-:S02]  /*0b50*/  IADD3 R60, P0, R12, 0x200, RZ ;  /* 0x000002000c3c7810 */ /* 0x000fc40007f1e0ff */
[-C--:B------:R-:W-:Y:S01]  /*0b60*/  IMAD.WIDE R2, R2, R7.reuse, c[0x0][0x160] ;  /* 0x0000580002027625 */ /* 0x080fe200078e0207 */
[----:B------:R2:W-:Y:S01]  /*0b70*/  LDGSTS.E.BYPASS.128 [R73], [R4.64] ;  /* 0x0000000004497fae */ /* 0x0005e2000b901c44 */
[----:B------:R-:W-:Y:S02]  /*0b80*/  IADD3 R58, P1, R10, 0x200, RZ ;  /* 0x000002000a3a7810 */ /* 0x000fe40007f3e0ff */
[----:B------:R-:W-:Y:S01]  /*0b90*/  IMAD.WIDE R6, R6, R7, c[0x0][0x160] ;  /* 0x0000580006067625 */ /* 0x000fe200078e0207 */
[----:B------:R3:W-:Y:S01]  /*0ba0*/  LDGSTS.E.BYPASS.128 [R76], [R2.64] ;  /* 0x00000000024c7fae */ /* 0x0007e2000b901c44 */
[----:B------:R-:W-:Y:S02]  /*0bb0*/  IADD3 R0, P3, R2, 0x200, RZ ;  /* 0x0000020002007810 */ /* 0x000fe40007f7e0ff */
[----:B------:R-:W-:Y:S01]  /*0bc0*/  IADD3.X R59, RZ, R13, RZ, P0, !PT ;  /* 0x0000000dff3b7210 */ /* 0x000fe200007fe4ff */
[----:B------:R4:W-:Y:S01]  /*0bd0*/  LDGSTS.E.BYPASS.128 [R74], [R6.64] ;  /* 0x00000000064a7fae */ /* 0x0009e2000b901c44 */
[----:B------:R-:W-:-:S02]  /*0be0*/  IADD3.X R57, RZ, R11, RZ, P1, !PT ;  /* 0x0000000bff397210 */ /* 0x000fc40000ffe4ff */
[----:B------:R-:W-:Y:S01]  /*0bf0*/  IADD3 R56, P2, R6, 0x200, RZ ;  /* 0x0000020006387810 */ /* 0x000fe20007f5e0ff */
[----:B------:R-:W0:Y:S01]  /*0c00*/  LDGDEPBAR ;  /* 0x00000000000079af */ /* 0x000e220000000000 */
[----:B------:R-:W-:-:S03]  /*0c10*/  SHF.L.U32 R72, R16, 0x4, RZ ;  /* 0x0000000410487819 */ /* 0x000fc600000006ff */
[----:B------:R1:W-:Y:S01]  /*0c20*/  LDGSTS.E.BYPASS.128 [R75+0x8000], [R10.64] ;  /* 0x080000000a4b7fae */ /* 0x0003e2000b901c44 */
[----:B------:R-:W-:-:S03]  /*0c30*/  LOP3.LUT R72, R72, 0x3f00, RZ, 0xc0, !PT ;  /* 0x00003f0048487812 */ /* 0x000fc600078ec0ff */
[----:B------:R1:W-:Y:S04]  /*0c40*/  LDGSTS.E.BYPASS.128 [R73+0x8000], [R12.64] ;  /* 0x080000000c497fae */ /* 0x0003e8000b901c44 */
[----:B------:R1:W-:Y:S04]  /*0c50*/  LDGSTS.E.BYPASS.128 [R76+0x8000], [R14.64] ;  /* 0x080000000e4c7fae */ /* 0x0003e8000b901c44 */
[----:B------:R1:W-:Y:S04]  /*0c60*/  LDGSTS.E.BYPASS.128 [R74+0x8000], [R18.64] ;  /* 0x08000000124a7fae */ /* 0x0003e8000b901c44 */
[----:B------:R-:W0:Y:S04]  /*0c70*/  LDGDEPBAR ;  /* 0x00000000000079af */ /* 0x000e280000000000 */
[----:B------:R-:W-:Y:S06]  /*0c80*/  BAR.SYNC 0x0 ;  /* 0x0000000000007b1d */ /* 0x000fec0000000000 */
[----:B------:R-:W-:Y:S01]  /*0c90*/  @!PT LDS RZ, [RZ] ;  /* 0x00000000fffff984 */ /* 0x000fe20000000800 */
[----:B------:R-:W-:Y:S01]  /*0ca0*/  @!PT LDS RZ, [RZ] ;  /* 0x00000000fffff984 */ /* 0x000fe20000000800 */
[----:B------:R-:W-:Y:S01]  /*0cb0*/  @!PT LDS RZ, [RZ] ;  /* 0x00000000fffff984 */ /* 0x000fe20000000800 */
[----:B------:R1:W-:Y:S04]  /*0cc0*/  LDGSTS.E.BYPASS.128 [R75+0x4000], [R8.64+0x100] ;  /* 0x04000100084b7fae */ /* 0x0003e8000b901c44 */
[----:B------:R2:W-:Y:S04]  /*0cd0*/  LDGSTS.E.BYPASS.128 [R73+0x4000], [R4.64+0x100] ;  /* 0x0400010004497fae */ /* 0x0005e8000b901c44 */
[----:B------:R3:W-:Y:S04]  /*0ce0*/  LDGSTS.E.BYPASS.128 [R76+0x4000], [R2.64+0x100] ;  /* 0x04000100024c7fae */ /* 0x0007e8000b901c44 */
[----:B------:R4:W-:Y:S04]  /*0cf0*/  LDGSTS.E.BYPASS.128 [R74+0x4000], [R6.64+0x100] ;  /* 0x04000100064a7fae */ /* 0x0009e8000b901c44 */
[----:B------:R-:W0:Y:S04]  /*0d00*/  LDGDEPBAR ;  /* 0x00000000000079af */ /* 0x000e280000000000 */
[----:B------:R1:W-:Y:S01]  /*0d10*/  LDGSTS.E.BYPASS.128 [R75+0xc000], [R10.64+0x100] ;  /* 0x0c0001000a4b7fae */ /* 0x0003e2000b901c44 */
[----:B---3--:R-:W-:-:S02]  /*0d20*/  IADD3.X R2, RZ, R3, RZ, P3, !PT ;  /* 0x00000003ff027210 */ /* 0x008fc40001ffe4ff */
[----:B------:R-:W-:Y:S01]  /*0d30*/  IADD3 R3, P0, R4, 0x200, RZ ;  /* 0x0000020004037810 */ /* 0x000fe20007f1e0ff */
[----:B------:R3:W-:Y:S01]  /*0d40*/  LDGSTS.E.BYPASS.128 [R73+0xc000], [R12.64+0x100] ;  /* 0x0c0001000c497fae */ /* 0x0007e2000b901c44 */
[----:B--2---:R-:W-:Y:S02]  /*0d50*/  IADD3 R4, P1, R8, 0x200, RZ ;  /* 0x0000020008047810 */ /* 0x004fe40007f3e0ff */
[----:B----4-:R-:W-:Y:S01]  /*0d60*/  IADD3.X R7, RZ, R7, RZ, P2, !PT ;  /* 0x00000007ff077210 */ /* 0x010fe200017fe4ff */
[----:B------:R2:W-:Y:S01]  /*0d70*/  LDGSTS.E.BYPASS.128 [R76+0xc000], [R14.64+0x100] ;  /* 0x0c0001000e4c7fae */ /* 0x0005e2000b901c44 */
[----:B------:R-:W-:Y:S02]  /*0d80*/  IADD3.X R6, RZ, R9, RZ, P1, !PT ;  /* 0x00000009ff067210 */ /* 0x000fe40000ffe4ff */
[----:B------:R-:W-:Y:S01]  /*0d90*/  IADD3.X R5, RZ, R5, RZ, P0, !PT ;  /* 0x00000005ff057210 */ /* 0x000fe200007fe4ff */
[----:B------:R4:W-:Y:S01]  /*0da0*/  LDGSTS.E.BYPASS.128 [R74+0xc000], [R18.64+0x100] ;  /* 0x0c000100124a7fae */ /* 0x0009e2000b901c44 */
[----:B-1----:R-:W-:Y:S01]  /*0db0*/  CS2R R8, SRZ ;  /* 0x0000000000087805 */ /* 0x002fe2000001ff00 */
[----:B------:R-:W-:Y:S01]  /*0dc0*/  CS2R R10, SRZ ;  /* 0x00000000000a7805 */ /* 0x000fe2000001ff00 */
[----:B------:R-:W-:Y:S01]  /*0dd0*/  UMOV UR4, URZ ;  /* 0x0000003f00047c82 */ /* 0x000fe20008000000 */
[----:B------:R-:W0:Y:S01]  /*0de0*/  LDGDEPBAR ;  /* 0x00000000000079af */ /* 0x000e220000000000 */
[----:B---3--:R-:W-:Y:S01]  /*0df0*/  CS2R R12, SRZ ;  /* 0x00000000000c7805 */ /* 0x008fe2000001ff00 */
[----:B------:R-:W-:Y:S01]  /*0e00*/  UMOV UR5, URZ ;  /* 0x0000003f00057c82 */ /* 0x000fe20008000000 */
[----:B--2---:R-:W-:Y:S01]  /*0e10*/  CS2R R14, SRZ ;  /* 0x00000000000e7805 */ /* 0x004fe2000001ff00 */
[----:B------:R-:W-:-:S04]  /*0e20*/  DEPBAR.LE SB0, 0x2 ;  /* 0x000080800000791a */ /* 0x000fc80000000000 */
[----:B----4-:R-:W-:Y:S06]  /*0e30*/  BAR.SYNC 0x0 ;  /* 0x0000000000007b1d */ /* 0x010fec0000000000 */
.L_x_1:
[C---:B------:R-:W-:Y:S01]  /*0e40*/  LEA R78, R77.reuse, UR8, 0x8 ;  /* 0x000000084d4e7c11 */ /* 0x040fe2000f8e40ff */
[----:B------:R-:W-:Y:S01]  /*0e50*/  LDS.128 R48, [R72.X4+UR5+0x100] ;  /* 0x0001000548307984 */ /* 0x000fe20008004c00 */
[----:B------:R-:W-:Y:S01]  /*0e60*/  ISETP.GE.U32.AND P0, PT, R77, 0x2c, PT ;  /* 0x0000002c4d00780c */ /* 0x000fe20003f06070 */
[----:B------:R-:W-:Y:S01]  /*0e70*/  ULDC.64 UR10, c[0x0][0x118] ;  /* 0x00004600000a7ab9 */ /* 0x000fe20000000a00 */
[----:B------:R-:W-:Y:S01]  /*0e80*/  ISETP.NE.AND P1, PT, RZ, UR6, PT ;  /* 0x00000006ff007c0c */ /* 0x000fe2000bf25270 */
[----:B------:R-:W1:Y:S01]  /*0e90*/  LDS.128 R32, [R78] ;  /* 0x000000004e207984 */ /* 0x000e620000000c00 */
[----:B------:R-:W-:Y:S01]  /*0ea0*/  IADD3 R71, R71, 0x1, RZ ;  /* 0x0000000147477810 */ /* 0x000fe20007ffe0ff */
[----:B------:R-:W-:Y:S01]  /*0eb0*/  UIADD3 UR4, UR4, 0x1, URZ ;  /* 0x0000000104047890 */ /* 0x000fe2000fffe03f */
[----:B------:R-:W-:Y:S01]  /*0ec0*/  IADD3 R70, R70, 0x40, RZ ;  /* 0x0000004046467810 */ /* 0x000fe20007ffe0ff */
[----:B------:R-:W2:Y:S02]  /*0ed0*/  LDS.128 R40, [R72.X4+UR5+0x200] ;  /* 0x0002000548287984 */ /* 0x000ea40008004c00 */
[----:B------:R-:W-:-:S02]  /*0ee0*/  UISETP.GE.AND UP0, UPT, UR4, 0x2, UPT ;  /* 0x000000020400788c */ /* 0x000fc4000bf06270 */
[----:B------:R-:W3:Y:S02]  /*0ef0*/  LDS.128 R44, [R72.X4+UR5] ;  /* 0x00000005482c7984 */ /* 0x000ee40008004c00 */
[----:B------:R-:W-:Y:S02]  /*0f00*/  USEL UR4, UR4, URZ, !UP0 ;  /* 0x0000003f04047287 */ /* 0x000fe4000c000000 */
[----:B------:R-:W4:Y:S04]  /*0f10*/  LDS.128 R52, [R78+0x100] ;  /* 0x000100004e347984 */ /* 0x000f280000000c00 */
[----:B------:R-:W4:Y:S04]  /*0f20*/  LDS.128 R36, [R78+0x200] ;  /* 0x000200004e247984 */ /* 0x000f280000000c00 */
[----:B------:R-:W4:Y:S04]  /*0f30*/  LDS.128 R20, [R72.X4+UR5+0x300] ;  /* 0x0003000548147984 */ /* 0x000f280008004c00 */
[----:B------:R-:W4:Y:S01]  /*0f40*/  LDS.128 R16, [R78+0x300] ;  /* 0x000300004e107984 */ /* 0x000f220000000c00 */
[-C--:B-1----:R-:W-:Y:S01]  /*0f50*/  FFMA R24, R48, R32.reuse, R24 ;  /* 0x0000002030187223 */ /* 0x082fe20000000018 */
[-C--:B--2---:R-:W-:Y:S01]  /*0f60*/  FFMA R12, R40, R32.reuse, R12 ;  /* 0x00000020280c7223 */ /* 0x084fe2000000000c */
[C---:B---3--:R-:W-:Y:S01]  /*0f70*/  FFMA R28, R44.reuse, R32, R28 ;  /* 0x000000202c1c7223 */ /* 0x048fe2000000001c */
[C---:B----4-:R-:W-:Y:S01]  /*0f80*/  FFMA R82, R44.reuse, R52, R29 ;  /* 0x000000342c527223 */ /* 0x050fe2000000001d */
[----:B------:R-:W-:Y:S01]  /*0f90*/  FFMA R29, R49, R33, R24 ;  /* 0x00000021311d7223 */ /* 0x000fe20000000018 */
[----:B------:R-:W-:-:S03]  /*0fa0*/  FFMA R30, R44, R36, R30 ;  /* 0x000000242c1e7223 */ /* 0x000fc6000000001e */
[----:B------:R-:W-:Y:S01]  /*0fb0*/  FFMA R24, R50, R34, R29 ;  /* 0x0000002232187223 */ /* 0x000fe2000000001d */
[-C--:B------:R-:W-:Y:S01]  /*0fc0*/  FFMA R26, R48, R36.reuse, R26 ;  /* 0x00000024301a7223 */ /* 0x080fe2000000001a */
[----:B------:R-:W-:Y:S01]  /*0fd0*/  FFMA R14, R40, R36, R14 ;  /* 0x00000024280e7223 */ /* 0x000fe2000000000e */
[----:B------:R-:W-:Y:S01]  /*0fe0*/  FFMA R80, R20, R32, R8 ;  /* 0x0000002014507223 */ /* 0x000fe20000000008 */
[-C--:B------:R-:W-:Y:S01]  /*0ff0*/  FFMA R8, R48, R52.reuse, R25 ;  /* 0x0000003430087223 */ /* 0x080fe20000000019 */
[-C--:B------:R-:W-:Y:S01]  /*1000*/  FFMA R32, R40, R52.reuse, R13 ;  /* 0x0000003428207223 */ /* 0x080fe2000000000d */
[----:B------:R-:W-:Y:S01]  /*1010*/  FFMA R52, R20, R52, R9 ;  /* 0x0000003414347223 */ /* 0x000fe20000000009 */
[----:B------:R-:W-:Y:S01]  /*1020*/  FFMA R44, R44, R16, R31 ;  /* 0x000000102c2c7223 */ /* 0x000fe2000000001f */
[----:B------:R-:W-:Y:S01]  /*1030*/  FFMA R31, R41, R33, R12 ;  /* 0x00000021291f7223 */ /* 0x000fe2000000000c */
[C---:B------:R-:W-:Y:S01]  /*1040*/  FFMA R25, R45.reuse, R53, R82 ;  /* 0x000000352d197223 */ /* 0x040fe20000000052 */
[C---:B------:R-:W-:Y:S01]  /*1050*/  FFMA R13, R45.reuse, R37, R30 ;  /* 0x000000252d0d7223 */ /* 0x040fe2000000001e */
[C---:B------:R-:W-:Y:S01]  /*1060*/  FFMA R9, R45.reuse, R17, R44 ;  /* 0x000000112d097223 */ /* 0x040fe2000000002c */
[----:B------:R-:W-:Y:S01]  /*1070*/  FFMA R45, R45, R33, R28 ;  /* 0x000000212d2d7223 */ /* 0x000fe2000000001c */
[-C--:B------:R-:W-:Y:S01]  /*1080*/  FFMA R29, R49, R53.reuse, R8 ;  /* 0x00000035311d7223 */ /* 0x080fe20000000008 */
[----:B------:R-:W-:Y:S01]  /*1090*/  FFMA R28, R42, R34, R31 ;  /* 0x000000222a1c7223 */ /* 0x000fe2000000001f */
[----:B------:R-:W-:Y:S01]  /*10a0*/  FFMA R10, R20, R36, R10 ;  /* 0x00000024140a7223 */ /* 0x000fe2000000000a */
[-C--:B------:R-:W-:Y:S01]  /*10b0*/  FFMA R31, R41, R53.reuse, R32 ;  /* 0x00000035291f7223 */ /* 0x080fe20000000020 */
[----:B------:R-:W-:Y:S01]  /*10c0*/  FFMA R53, R21, R53, R52 ;  /* 0x0000003515357223 */ /* 0x000fe20000000034 */
[-C--:B------:R-:W-:Y:S01]  /*10d0*/  FFMA R52, R46, R54.reuse, R25 ;  /* 0x000000362e347223 */ /* 0x080fe20000000019 */
[----:B------:R-:W-:Y:S01]  /*10e0*/  FFMA R44, R50, R54, R29 ;  /* 0x00000036322c7223 */ /* 0x000fe2000000001d */
[-C--:B------:R-:W-:Y:S01]  /*10f0*/  FFMA R25, R49, R37.reuse, R26 ;  /* 0x0000002531197223 */ /* 0x080fe2000000001a */
[-C--:B------:R-:W-:Y:S01]  /*1100*/  FFMA R29, R41, R37.reuse, R14 ;  /* 0x00000025291d7223 */ /* 0x080fe2000000000e */
[C---:B------:R-:W-:Y:S01]  /*1110*/  FFMA R37, R21.reuse, R37, R10 ;  /* 0x0000002515257223 */ /* 0x040fe2000000000a */
[----:B------:R-:W-:Y:S01]  /*1120*/  FFMA R33, R21, R33, R80 ;  /* 0x0000002115217223 */ /* 0x000fe20000000050 */
[----:B------:R-:W-:Y:S01]  /*1130*/  FFMA R12, R46, R34, R45 ;  /* 0x000000222e0c7223 */ /* 0x000fe2000000002d */
[-C--:B------:R-:W-:Y:S01]  /*1140*/  FFMA R48, R48, R16.reuse, R27 ;  /* 0x0000001030307223 */ /* 0x080fe2000000001b */
[-C--:B------:R-:W-:Y:S01]  /*1150*/  FFMA R8, R40, R16.reuse, R15 ;  /* 0x0000001028087223 */ /* 0x080fe2000000000f */
[----:B------:R-:W-:Y:S01]  /*1160*/  FFMA R10, R20, R16, R11 ;  /* 0x00000010140a7223 */ /* 0x000fe2000000000b */
[----:B------:R-:W-:Y:S01]  /*1170*/  FFMA R34, R22, R34, R33 ;  /* 0x0000002216227223 */ /* 0x000fe20000000021 */
[----:B------:R-:W-:Y:S01]  /*1180*/  FFMA R40, R46, R38, R13 ;  /* 0x000000262e287223 */ /* 0x000fe2000000000d */
[-C--:B------:R-:W-:Y:S01]  /*1190*/  FFMA R49, R49, R17.reuse, R48 ;  /* 0x0000001131317223 */ /* 0x080fe20000000030 */
[----:B------:R-:W-:Y:S01]  /*11a0*/  FFMA R41, R41, R17, R8 ;  /* 0x0000001129297223 */ /* 0x000fe20000000008 */
[-C--:B------:R-:W-:Y:S01]  /*11b0*/  FFMA R79, R47, R35.reuse, R12 ;  /* 0x000000232f4f7223 */ /* 0x080fe2000000000c */
[----:B------:R-:W-:Y:S01]  /*11c0*/  FFMA R45, R43, R35, R28 ;  /* 0x000000232b2d7223 */ /* 0x000fe2000000001c */
[C---:B------:R-:W-:Y:S01]  /*11d0*/  FFMA R36, R42.reuse, R54, R31 ;  /* 0x000000362a247223 */ /* 0x040fe2000000001f */
[----:B------:R-:W-:Y:S01]  /*11e0*/  FFMA R16, R42, R38, R29 ;  /* 0x000000262a107223 */ /* 0x000fe2000000001d */
[----:B------:R-:W-:Y:S01]  /*11f0*/  FFMA R17, R21, R17, R10 ;  /* 0x0000001115117223 */ /* 0x000fe2000000000a */
[----:B------:R-:W-:Y:S01]  /*1200*/  FFMA R46, R46, R18, R9 ;  /* 0x000000122e2e7223 */ /* 0x000fe20000000009 */
[----:B------:R-:W-:Y:S01]  /*1210*/  LDS.128 R12, [R78+0x110] ;  /* 0x000110004e0c7984 */ /* 0x000fe20000000c00 */
[-C--:B------:R-:W-:Y:S01]  /*1220*/  FFMA R87, R51, R35.reuse, R24 ;  /* 0x0000002333577223 */ /* 0x080fe20000000018 */
[----:B------:R-:W-:Y:S01]  /*1230*/  FFMA R20, R50, R38, R25 ;  /* 0x0000002632147223 */ /* 0x000fe20000000019 */
[----:B------:R-:W-:Y:S01]  /*1240*/  FFMA R81, R23, R35, R34 ;  /* 0x0000002317517223 */ /* 0x000fe20000000022 */
[----:B------:R-:W1:Y:S01]  /*1250*/  LDS.128 R8, [R72.X4+UR5+0x10] ;  /* 0x0000100548087984 */ /* 0x000e620008004c00 */
[----:B------:R-:W-:Y:S01]  /*1260*/  FFMA R54, R22, R54, R53 ;  /* 0x0000003616367223 */ /* 0x000fe20000000035 */
[-C--:B------:R-:W-:Y:S01]  /*1270*/  FFMA R50, R50, R18.reuse, R49 ;  /* 0x0000001232327223 */ /* 0x080fe20000000031 */
[-C--:B------:R-:W-:Y:S01]  /*1280*/  FFMA R42, R42, R18.reuse, R41 ;  /* 0x000000122a2a7223 */ /* 0x080fe20000000029 */
[----:B------:R-:W2:Y:S01]  /*1290*/  LDS.128 R28, [R78+0x10] ;  /* 0x000010004e1c7984 */ /* 0x000ea20000000c00 */
[C---:B------:R-:W-:Y:S01]  /*12a0*/  FFMA R18, R22.reuse, R18, R17 ;  /* 0x0000001216127223 */ /* 0x040fe20000000011 */
[-C--:B------:R-:W-:Y:S01]  /*12b0*/  FFMA R41, R47, R55.reuse, R52 ;  /* 0x000000372f297223 */ /* 0x080fe20000000034 */
[-C--:B------:R-:W-:Y:S01]  /*12c0*/  FFMA R53, R51, R55.reuse, R44 ;  /* 0x0000003733357223 */ /* 0x080fe2000000002c */
[----:B------:R-:W3:Y:S01]  /*12d0*/  LDS.128 R24, [R78+0x210] ;  /* 0x000210004e187984 */ /* 0x000ee20000000c00 */
[-C--:B------:R-:W-:Y:S01]  /*12e0*/  FFMA R49, R43, R55.reuse, R36 ;  /* 0x000000372b317223 */ /* 0x080fe20000000024 */
[----:B------:R-:W-:Y:S01]  /*12f0*/  FFMA R17, R23, R55, R54 ;  /* 0x0000003717117223 */ /* 0x000fe20000000036 */
[-C--:B------:R-:W-:Y:S01]  /*1300*/  FFMA R83, R47, R39.reuse, R40 ;  /* 0x000000272f537223 */ /* 0x080fe20000000028 */
[----:B------:R-:W4:Y:S01]  /*1310*/  LDS.128 R32, [R78+0x310] ;  /* 0x000310004e207984 */ /* 0x000f220000000c00 */
[----:B------:R-:W-:Y:S01]  /*1320*/  FFMA R55, R51, R39, R20 ;  /* 0x0000002733377223 */ /* 0x000fe20000000014 */
[-C--:B------:R-:W-:Y:S01]  /*1330*/  FFMA R85, R47, R19.reuse, R46 ;  /* 0x000000132f557223 */ /* 0x080fe2000000002e */
[-C--:B------:R-:W-:Y:S01]  /*1340*/  FFMA R51, R51, R19.reuse, R50 ;  /* 0x0000001333337223 */ /* 0x080fe20000000032 */
[C---:B------:R-:W-:Y:S01]  /*1350*/  FFMA R47, R43.reuse, R19, R42 ;  /* 0x000000132b2f7223 */ /* 0x040fe2000000002a */
[----:B------:R-:W-:Y:S01]  /*1360*/  FFMA R38, R22, R38, R37 ;  /* 0x0000002616267223 */ /* 0x000fe20000000025 */
[----:B------:R-:W-:Y:S01]  /*1370*/  FFMA R91, R43, R39, R16 ;  /* 0x000000272b5b7223 */ /* 0x000fe20000000010 */
[----:B------:R-:W-:-:S02]  /*1380*/  FFMA R19, R23, R19, R18 ;  /* 0x0000001317137223 */ /* 0x000fc40000000012 */
[----:B------:R-:W-:Y:S02]  /*1390*/  FFMA R21, R23, R39, R38 ;  /* 0x0000002717157223 */ /* 0x000fe40000000026 */
[----:B------:R-:W4:Y:S01]  /*13a0*/  LDS.128 R36, [R72.X4+UR5+0x110] ;  /* 0x0001100548247984 */ /* 0x000f220008004c00 */
[C---:B-1----:R-:W-:Y:S01]  /*13b0*/  FFMA R18, R8.reuse, R12, R41 ;  /* 0x0000000c08127223 */ /* 0x042fe20000000029 */
[----:B--2---:R-:W-:-:S03]  /*13c0*/  FFMA R16, R8, R28, R79 ;  /* 0x0000001c08107223 */ /* 0x004fc6000000004f */
[C---:B------:R-:W-:Y:S01]  /*13d0*/  FFMA R41, R9.reuse, R13, R18 ;  /* 0x0000000d09297223 */ /* 0x040fe20000000012 */
[----:B---3--:R-:W-:Y:S01]  /*13e0*/  FFMA R20, R8, R24, R83 ;  /* 0x0000001808147223 */ /* 0x008fe20000000053 */
[C---:B------:R-:W-:Y:S02]  /*13f0*/  FFMA R43, R9.reuse, R29, R16 ;  /* 0x0000001d092b7223 */ /* 0x040fe40000000010 */
[----:B------:R-:W-:Y:S01]  /*1400*/  FFMA R16, R10, R14, R41 ;  /* 0x0000000e0a107223 */ /* 0x000fe20000000029 */
[----:B----4-:R-:W-:Y:S01]  /*1410*/  FFMA R8, R8, R32, R85 ;  /* 0x0000002008087223 */ /* 0x010fe20000000055 */
[----:B------:R-:W-:Y:S02]  /*1420*/  FFMA R23, R9, R25, R20 ;  /* 0x0000001909177223 */ /* 0x000fe40000000014 */
[----:B------:R-:W-:Y:S01]  /*1430*/  FFMA R83, R11, R15, R16 ;  /* 0x0000000f0b537223 */ /* 0x000fe20000000010 */
[----:B------:R-:W-:Y:S01]  /*1440*/  FFMA R9, R9, R33, R8 ;  /* 0x0000002109097223 */ /* 0x000fe20000000008 */
[C---:B------:R-:W-:Y:S01]  /*1450*/  FFMA R8, R10.reuse, R30, R43 ;  /* 0x0000001e0a087223 */ /* 0x040fe2000000002b */
[C---:B------:R-:W-:Y:S01]  /*1460*/  FFMA R18, R10.reuse, R26, R23 ;  /* 0x0000001a0a127223 */ /* 0x040fe20000000017 */
[----:B------:R-:W1:Y:S01]  /*1470*/  LDS.128 R40, [R72.X4+UR5+0x210] ;  /* 0x0002100548287984 */ /* 0x000e620008004c00 */
[----:B------:R-:W-:Y:S01]  /*1480*/  FFMA R10, R10, R34, R9 ;  /* 0x000000220a0a7223 */ /* 0x000fe20000000009 */
[C---:B------:R-:W-:Y:S01]  /*1490*/  FFMA R89, R11.reuse, R31, R8 ;  /* 0x0000001f0b597223 */ /* 0x040fe20000000008 */
[C---:B------:R-:W-:Y:S01]  /*14a0*/  FFMA R85, R11.reuse, R27, R18 ;  /* 0x0000001b0b557223 */ /* 0x040fe20000000012 */
[C---:B------:R-:W-:Y:S01]  /*14b0*/  FFMA R16, R36.reuse, R24, R55 ;  /* 0x0000001824107223 */ /* 0x040fe20000000037 */
[----:B------:R-:W-:Y:S01]  /*14c0*/  FFMA R79, R11, R35, R10 ;  /* 0x000000230b4f7223 */ /* 0x000fe2000000000a */
[C---:B------:R-:W-:Y:S01]  /*14d0*/  FFMA R10, R36.reuse, R12, R53 ;  /* 0x0000000c240a7223 */ /* 0x040fe20000000035 */
[C---:B------:R-:W-:Y:S01]  /*14e0*/  FFMA R8, R36.reuse, R28, R87 ;  /* 0x0000001c24087223 */ /* 0x040fe20000000057 */
[----:B------:R-:W2:Y:S01]  /*14f0*/  LDS.128 R52, [R72.X4+UR5+0x310] ;  /* 0x0003100548347984 */ /* 0x000ea20008004c00 */
[----:B------:R-:W-:Y:S01]  /*1500*/  FFMA R36, R36, R32, R51 ;  /* 0x0000002024247223 */ /* 0x000fe20000000033 */
[C---:B------:R-:W-:Y:S01]  /*1510*/  FFMA R11, R37.reuse, R13, R10 ;  /* 0x0000000d250b7223 */ /* 0x040fe2000000000a */
[C---:B------:R-:W-:Y:S01]  /*1520*/  FFMA R9, R37.reuse, R25, R16 ;  /* 0x0000001925097223 */ /* 0x040fe20000000010 */
[C---:B------:R-:W-:Y:S01]  /*1530*/  FFMA R23, R37.reuse, R29, R8 ;  /* 0x0000001d25177223 */ /* 0x040fe20000000008 */
[----:B------:R-:W-:Y:S01]  /*1540*/  FFMA R37, R37, R33, R36 ;  /* 0x0000002125257223 */ /* 0x000fe20000000024 */
[C---:B------:R-:W-:Y:S01]  /*1550*/  FFMA R80, R38.reuse, R14, R11 ;  /* 0x0000000e26507223 */ /* 0x040fe2000000000b */
[C---:B------:R-:W-:Y:S01]  /*1560*/  FFMA R36, R38.reuse, R26, R9 ;  /* 0x0000001a26247223 */ /* 0x040fe20000000009 */
[C---:B------:R-:W-:Y:S01]  /*1570*/  FFMA R82, R38.reuse, R30, R23 ;  /* 0x0000001e26527223 */ /* 0x040fe20000000017 */
[----:B------:R-:W-:-:S04]  /*1580*/  FFMA R38, R38, R34, R37 ;  /* 0x0000002226267223 */ /* 0x000fc80000000025 */
[----:B------:R-:W-:Y:S01]  /*1590*/  FFMA R37, R39, R35, R38 ;  /* 0x0000002327257223 */ /* 0x000fe20000000026 */
[C---:B-1----:R-:W-:Y:S01]  /*15a0*/  FFMA R10, R40.reuse, R12, R49 ;  /* 0x0000000c280a7223 */ /* 0x042fe20000000031 */
[C---:B------:R-:W-:Y:S01]  /*15b0*/  FFMA R16, R40.reuse, R24, R91 ;  /* 0x0000001828107223 */ /* 0x040fe2000000005b */
[C---:B------:R-:W-:Y:S01]  /*15c0*/  FFMA R8, R40.reuse, R28, R45 ;  /* 0x0000001c28087223 */ /* 0x040fe2000000002d */
[----:B------:R-:W-:Y:S01]  /*15d0*/  FFMA R40, R40, R32, R47 ;  /* 0x0000002028287223 */ /* 0x000fe2000000002f */
[C---:B------:R-:W-:Y:S01]  /*15e0*/  FFMA R11, R41.reuse, R13, R10 ;  /* 0x0000000d290b7223 */ /* 0x040fe2000000000a */
[C---:B------:R-:W-:Y:S01]  /*15f0*/  FFMA R9, R41.reuse, R25, R16 ;  /* 0x0000001929097223 */ /* 0x040fe20000000010 */
[C---:B------:R-:W-:Y:S01]  /*1600*/  FFMA R23, R41.reuse, R29, R8 ;  /* 0x0000001d29177223 */ /* 0x040fe20000000008 */
[-C--:B------:R-:W-:Y:S01]  /*1610*/  FFMA R41, R41, R33.reuse, R40 ;  /* 0x0000002129297223 */ /* 0x080fe20000000028 */
[C---:B------:R-:W-:Y:S01]  /*1620*/  FFMA R84, R42.reuse, R14, R11 ;  /* 0x0000000e2a547223 */ /* 0x040fe2000000000b */
[----:B------:R-:W-:Y:S01]  /*1630*/  FFMA R40, R42, R26, R9 ;  /* 0x0000001a2a287223 */ /* 0x000fe20000000009 */
[----:B------:R-:W-:Y:S01]  /*1640*/  LDS.128 R48, [R72.X4+UR5+0x120] ;  /* 0x0001200548307984 */ /* 0x000fe20008004c00 */
[C---:B--2---:R-:W-:Y:S01]  /*1650*/  FFMA R32, R52.reuse, R32, R19 ;  /* 0x0000002034207223 */ /* 0x044fe20000000013 */
[C---:B------:R-:W-:Y:S01]  /*1660*/  FFMA R28, R52.reuse, R28, R81 ;  /* 0x0000001c341c7223 */ /* 0x040fe20000000051 */
[C---:B------:R-:W-:Y:S01]  /*1670*/  FFMA R12, R52.reuse, R12, R17 ;  /* 0x0000000c340c7223 */ /* 0x040fe20000000011 */
[----:B------:R-:W1:Y:S01]  /*1680*/  LDS.128 R8, [R78+0x20] ;  /* 0x000020004e087984 */ /* 0x000e620000000c00 */
[----:B------:R-:W-:Y:S01]  /*1690*/  FFMA R24, R52, R24, R21 ;  /* 0x0000001834187223 */ /* 0x000fe20000000015 */
[C---:B------:R-:W-:Y:S01]  /*16a0*/  FFMA R33, R53.reuse, R33, R32 ;  /* 0x0000002135217223 */ /* 0x040fe20000000020 */
[C---:B------:R-:W-:Y:S01]  /*16b0*/  FFMA R29, R53.reuse, R29, R28 ;  /* 0x0000001d351d7223 */ /* 0x040fe2000000001c */
[C---:B------:R-:W-:Y:S01]  /*16c0*/  FFMA R13, R53.reuse, R13, R12 ;  /* 0x0000000d350d7223 */ /* 0x040fe2000000000c */
[----:B------:R-:W-:Y:S01]  /*16d0*/  FFMA R25, R53, R25, R24 ;  /* 0x0000001935197223 */ /* 0x000fe20000000018 */
[C---:B------:R-:W-:Y:S01]  /*16e0*/  FFMA R86, R42.reuse, R30, R23 ;  /* 0x0000001e2a567223 */ /* 0x040fe20000000017 */
[-C--:B------:R-:W-:Y:S01]  /*16f0*/  FFMA R42, R42, R34.reuse, R41 ;  /* 0x000000222a2a7223 */ /* 0x080fe20000000029 */
[C---:B------:R-:W-:Y:S01]  /*1700*/  FFMA R34, R54.reuse, R34, R33 ;  /* 0x0000002236227223 */ /* 0x040fe20000000021 */
[C---:B------:R-:W-:Y:S01]  /*1710*/  FFMA R30, R54.reuse, R30, R29 ;  /* 0x0000001e361e7223 */ /* 0x040fe2000000001d */
[C---:B------:R-:W-:Y:S01]  /*1720*/  FFMA R14, R54.reuse, R14, R13 ;  /* 0x0000000e360e7223 */ /* 0x040fe2000000000d */
[----:B------:R-:W-:Y:S01]  /*1730*/  FFMA R26, R54, R26, R25 ;  /* 0x0000001a361a7223 */ /* 0x000fe20000000019 */
[C---:B------:R-:W-:Y:S01]  /*1740*/  FFMA R33, R39.reuse, R31, R82 ;  /* 0x0000001f27217223 */ /* 0x040fe20000000052 */
[C---:B------:R-:W-:Y:S01]  /*1750*/  FFMA R13, R39.reuse, R27, R36 ;  /* 0x0000001b270d7223 */ /* 0x040fe20000000024 */
        /* <DEDUP_REMOVED lines=8> */
[----:B------:R-:W-:Y:S01]  /*17e0*/  FFMA R31, R55, R31, R30 ;  /* 0x0000001f371f7223 */ /* 0x000fe2000000001e */
[----:B------:R-:W2:Y:S04]  /*17f0*/  LDS.128 R44, [R72.X4+UR5+0x20] ;  /* 0x00002005482c7984 */ /* 0x000ea80008004c00 */
[----:B------:R-:W3:Y:S04]  /*1800*/  LDS.128 R20, [R72.X4+UR5+0x220] ;  /* 0x0002200548147984 */ /* 0x000ee80008004c00 */
[----:B------:R-:W4:Y:S04]  /*1810*/  LDS.128 R52, [R78+0x120] ;  /* 0x000120004e347984 */ /* 0x000f280000000c00 */
[----:B------:R-:W4:Y:S01]  /*1820*/  LDS.128 R16, [R72.X4+UR5+0x320] ;  /* 0x0003200548107984 */ /* 0x000f220008004c00 */
[----:B-1----:R-:W-:-:S03]  /*1830*/  FFMA R80, R48, R8, R33 ;  /* 0x0000000830507223 */ /* 0x002fc60000000021 */
[----:B------:R-:W1:Y:S01]  /*1840*/  LDS.128 R32, [R78+0x220] ;  /* 0x000220004e207984 */ /* 0x000e620000000c00 */
[-C--:B--2---:R-:W-:Y:S01]  /*1850*/  FFMA R82, R44, R8.reuse, R89 ;  /* 0x000000082c527223 */ /* 0x084fe20000000059 */
[----:B---3--:R-:W-:Y:S01]  /*1860*/  FFMA R42, R20, R8, R43 ;  /* 0x00000008142a7223 */ /* 0x008fe2000000002b */
[-C--:B----4-:R-:W-:Y:S01]  /*1870*/  FFMA R38, R44, R52.reuse, R83 ;  /* 0x000000342c267223 */ /* 0x090fe20000000053 */
[-C--:B------:R-:W-:Y:S01]  /*1880*/  FFMA R36, R48, R52.reuse, R41 ;  /* 0x0000003430247223 */ /* 0x080fe20000000029 */
[-C--:B------:R-:W-:Y:S01]  /*1890*/  FFMA R28, R20, R52.reuse, R81 ;  /* 0x00000034141c7223 */ /* 0x080fe20000000051 */
[C---:B------:R-:W-:Y:S01]  /*18a0*/  FFMA R52, R16.reuse, R52, R15 ;  /* 0x0000003410347223 */ /* 0x040fe2000000000f */
[----:B------:R-:W-:Y:S01]  /*18b0*/  FFMA R84, R16, R8, R31 ;  /* 0x0000000810547223 */ /* 0x000fe2000000001f */
[-C--:B------:R-:W-:Y:S01]  /*18c0*/  FFMA R31, R49, R9.reuse, R80 ;  /* 0x00000009311f7223 */ /* 0x080fe20000000050 */
[-C--:B-1----:R-:W-:Y:S01]  /*18d0*/  FFMA R24, R48, R32.reuse, R13 ;  /* 0x0000002030187223 */ /* 0x082fe2000000000d */
[-C--:B------:R-:W-:Y:S01]  /*18e0*/  FFMA R8, R44, R32.reuse, R85 ;  /* 0x000000202c087223 */ /* 0x080fe20000000055 */
[----:B------:R-:W1:Y:S01]  /*18f0*/  LDS.128 R12, [R78+0x320] ;  /* 0x000320004e0c7984 */ /* 0x000e620000000c00 */
[-C--:B------:R-:W-:Y:S01]  /*1900*/  FFMA R30, R20, R32.reuse, R39 ;  /* 0x00000020141e7223 */ /* 0x080fe20000000027 */
[----:B------:R-:W-:Y:S01]  /*1910*/  FFMA R32, R16, R32, R27 ;  /* 0x0000002010207223 */ /* 0x000fe2000000001b */
[-C--:B------:R-:W-:Y:S01]  /*1920*/  FFMA R27, R45, R9.reuse, R82 ;  /* 0x000000092d1b7223 */ /* 0x080fe20000000052 */
[-C--:B-1----:R-:W-:Y:S01]  /*1930*/  FFMA R40, R48, R12.reuse, R37 ;  /* 0x0000000c30287223 */ /* 0x082fe20000000025 */
[-C--:B------:R-:W-:Y:S01]  /*1940*/  FFMA R37, R21, R9.reuse, R42 ;  /* 0x0000000915257223 */ /* 0x080fe2000000002a */
[----:B------:R-:W-:Y:S01]  /*1950*/  FFMA R9, R17, R9, R84 ;  /* 0x0000000911097223 */ /* 0x000fe20000000054 */
[----:B------:R-:W-:Y:S01]  /*1960*/  FFMA R26, R44, R12, R79 ;  /* 0x0000000c2c1a7223 */ /* 0x000fe2000000004f */
[-C--:B------:R-:W-:Y:S01]  /*1970*/  FFMA R42, R46, R10.reuse, R27 ;  /* 0x0000000a2e2a7223 */ /* 0x080fe2000000001b */
[-C--:B------:R-:W-:Y:S01]  /*1980*/  FFMA R44, R50, R10.reuse, R31 ;  /* 0x0000000a322c7223 */ /* 0x080fe2000000001f */
[-C--:B------:R-:W-:Y:S01]  /*1990*/  FFMA R48, R22, R10.reuse, R37 ;  /* 0x0000000a16307223 */ /* 0x080fe20000000025 */
        /* <DEDUP_REMOVED lines=21> */
[----:B------:R-:W-:Y:S01]  /*1af0*/  LDS.128 R8, [R72.X4+UR5+0x30] ;  /* 0x0000300548087984 */ /* 0x000fe20008004c00 */
[----:B------:R-:W-:Y:S01]  /*1b00*/  FFMA R12, R16, R12, R29 ;  /* 0x0000000c100c7223 */ /* 0x000fe2000000001d */
[-C--:B------:R-:W-:Y:S01]  /*1b10*/  FFMA R49, R49, R13.reuse, R40 ;  /* 0x0000000d31317223 */ /* 0x080fe20000000028 */
[-C--:B------:R-:W-:Y:S01]  /*1b20*/  FFMA R21, R21, R13.reuse, R20 ;  /* 0x0000000d15157223 */ /* 0x080fe20000000014 */
[----:B------:R-:W1:Y:S01]  /*1b30*/  LDS.128 R24, [R78+0x30] ;  /* 0x000030004e187984 */ /* 0x000e620000000c00 */
[----:B------:R-:W-:Y:S01]  /*1b40*/  FFMA R54, R18, R54, R53 ;  /* 0x0000003612367223 */ /* 0x000fe20000000035 */
[----:B------:R-:W-:Y:S01]  /*1b50*/  FFMA R13, R17, R13, R12 ;  /* 0x0000000d110d7223 */ /* 0x000fe2000000000c */
[-C--:B------:R-:W-:Y:S01]  /*1b60*/  FFMA R46, R46, R14.reuse, R45 ;  /* 0x0000000e2e2e7223 */ /* 0x080fe2000000002d */
[----:B------:R-:W2:Y:S01]  /*1b70*/  LDS.128 R28, [R78+0x130] ;  /* 0x000130004e1c7984 */ /* 0x000ea20000000c00 */
[-C--:B------:R-:W-:Y:S01]  /*1b80*/  FFMA R50, R50, R14.reuse, R49 ;  /* 0x0000000e32327223 */ /* 0x080fe20000000031 */
[----:B------:R-:W-:Y:S01]  /*1b90*/  FFMA R22, R22, R14, R21 ;  /* 0x0000000e16167223 */ /* 0x000fe20000000015 */
[C---:B------:R-:W-:Y:S01]  /*1ba0*/  FFMA R34, R18.reuse, R34, R33 ;  /* 0x0000002212227223 */ /* 0x040fe20000000021 */
[----:B------:R-:W3:Y:S01]  /*1bb0*/  LDS.128 R36, [R78+0x230] ;  /* 0x000230004e247984 */ /* 0x000ee20000000c00 */
[----:B------:R-:W-:Y:S01]  /*1bc0*/  FFMA R14, R18, R14, R13 ;  /* 0x0000000e120e7223 */ /* 0x000fe2000000000d */
[-C--:B------:R-:W-:Y:S01]  /*1bd0*/  FFMA R33, R47, R55.reuse, R82 ;  /* 0x000000372f217223 */ /* 0x080fe20000000052 */
[-C--:B------:R-:W-:Y:S01]  /*1be0*/  FFMA R21, R51, R55.reuse, R52 ;  /* 0x0000003733157223 */ /* 0x080fe20000000034 */
[----:B------:R-:W4:Y:S01]  /*1bf0*/  LDS.128 R40, [R78+0x330] ;  /* 0x000330004e287984 */ /* 0x000f220000000c00 */
[-C--:B------:R-:W-:Y:S01]  /*1c00*/  FFMA R45, R23, R55.reuse, R44 ;  /* 0x00000037172d7223 */ /* 0x080fe2000000002c */
[----:B------:R-:W-:Y:S01]  /*1c10*/  FFMA R13, R19, R55, R54 ;  /* 0x00000037130d7223 */ /* 0x000fe20000000036 */
[-C--:B------:R-:W-:Y:S01]  /*1c20*/  FFMA R87, R47, R35.reuse, R80 ;  /* 0x000000232f577223 */ /* 0x080fe20000000050 */
[----:B------:R-:W4:Y:S01]  /*1c30*/  LDS.128 R52, [R72.X4+UR5+0x130] ;  /* 0x0001300548347984 */ /* 0x000f220008004c00 */
[-C--:B------:R-:W-:Y:S01]  /*1c40*/  FFMA R93, R51, R35.reuse, R48 ;  /* 0x00000023335d7223 */ /* 0x080fe20000000030 */
[-C--:B------:R-:W-:Y:S01]  /*1c50*/  FFMA R49, R23, R35.reuse, R32 ;  /* 0x0000002317317223 */ /* 0x080fe20000000020 */
[----:B------:R-:W-:Y:S01]  /*1c60*/  FFMA R17, R19, R35, R34 ;  /* 0x0000002313117223 */ /* 0x000fe20000000022 */
[-C--:B------:R-:W-:Y:S01]  /*1c70*/  FFMA R35, R47, R15.reuse, R46 ;  /* 0x0000000f2f237223 */ /* 0x080fe2000000002e */
[-C--:B------:R-:W-:Y:S01]  /*1c80*/  FFMA R51, R51, R15.reuse, R50 ;  /* 0x0000000f33337223 */ /* 0x080fe20000000032 */
[-C--:B------:R-:W-:Y:S01]  /*1c90*/  FFMA R47, R23, R15.reuse, R22 ;  /* 0x0000000f172f7223 */ /* 0x080fe20000000016 */
[----:B------:R-:W-:Y:S01]  /*1ca0*/  FFMA R15, R19, R15, R14 ;  /* 0x0000000f130f7223 */ /* 0x000fe2000000000e */
[C---:B-1----:R-:W-:Y:S01]  /*1cb0*/  FFMA R12, R8.reuse, R24, R85 ;  /* 0x00000018080c7223 */ /* 0x042fe20000000055 */
[----:B--2---:R-:W-:-:S03]  /*1cc0*/  FFMA R14, R8, R28, R33 ;  /* 0x0000001c080e7223 */ /* 0x004fc60000000021 */
[C---:B------:R-:W-:Y:S01]  /*1cd0*/  FFMA R33, R9.reuse, R25, R12 ;  /* 0x0000001909217223 */ /* 0x040fe2000000000c */
[C---:B---3--:R-:W-:Y:S01]  /*1ce0*/  FFMA R16, R8.reuse, R36, R87 ;  /* 0x0000002408107223 */ /* 0x048fe20000000057 */
[C---:B------:R-:W-:Y:S01]  /*1cf0*/  FFMA R23, R9.reuse, R29, R14 ;  /* 0x0000001d09177223 */ /* 0x040fe2000000000e */
[----:B----4-:R-:W-:Y:S02]  /*1d00*/  FFMA R8, R8, R40, R35 ;  /* 0x0000002808087223 */ /* 0x010fe40000000023 */
[C---:B------:R-:W-:Y:S01]  /*1d10*/  FFMA R19, R9.reuse, R37, R16 ;  /* 0x0000002509137223 */ /* 0x040fe20000000010 */
[C---:B------:R-:W-:Y:S01]  /*1d20*/  FFMA R12, R10.reuse, R30, R23 ;  /* 0x0000001e0a0c7223 */ /* 0x040fe20000000017 */
        /* <DEDUP_REMOVED lines=8> */
[C---:B------:R-:W-:Y:S01]  /*1db0*/  FFMA R91, R11.reuse, R43, R10 ;  /* 0x0000002b0b5b7223 */ /* 0x040fe2000000000a */
[C---:B------:R-:W-:Y:S01]  /*1dc0*/  FFMA R10, R52.reuse, R28, R21 ;  /* 0x0000001c340a7223 */ /* 0x040fe20000000015 */
[C---:B------:R-:W-:Y:S01]  /*1dd0*/  FFMA R12, R52.reuse, R36, R93 ;  /* 0x00000024340c7223 */ /* 0x040fe2000000005d */
[----:B------:R-:W2:Y:S01]  /*1de0*/  LDS.128 R20, [R72.X4+UR5+0x330] ;  /* 0x0003300548147984 */ /* 0x000ea20008004c00 */
[----:B------:R-:W-:Y:S01]  /*1df0*/  FFMA R89, R11, R39, R14 ;  /* 0x000000270b597223 */ /* 0x000fe2000000000e */
        /* <DEDUP_REMOVED lines=19> */
[----:B------:R-:W-:Y:S01]  /*1f30*/  FFMA R33, R33, R41, R32 ;  /* 0x0000002921217223 */ /* 0x000fe20000000020 */
[C---:B--2---:R-:W-:Y:S01]  /*1f40*/  FFMA R24, R20.reuse, R24, R81 ;  /* 0x0000001814187223 */ /* 0x044fe20000000051 */
[C---:B------:R-:W-:Y:S01]  /*1f50*/  FFMA R28, R20.reuse, R28, R13 ;  /* 0x0000001c141c7223 */ /* 0x040fe2000000000d */
[----:B------:R-:W-:Y:S01]  /*1f60*/  FFMA R36, R20, R36, R17 ;  /* 0x0000002414247223 */ /* 0x000fe20000000011 */
[C---:B------:R-:W-:Y:S01]  /*1f70*/  FFMA R32, R34.reuse, R26, R19 ;  /* 0x0000001a22207223 */ /* 0x040fe20000000013 */
[C---:B------:R-:W-:Y:S01]  /*1f80*/  FFMA R54, R34.reuse, R30, R11 ;  /* 0x0000001e22367223 */ /* 0x040fe2000000000b */
[----:B------:R-:W-:Y:S01]  /*1f90*/  FFMA R84, R34, R38, R9 ;  /* 0x0000002622547223 */ /* 0x000fe20000000009 */
[----:B------:R-:W-:Y:S01]  /*1fa0*/  FFMA R20, R20, R40, R15 ;  /* 0x0000002814147223 */ /* 0x000fe2000000000f */
[----:B------:R-:W-:Y:S01]  /*1fb0*/  LDS.128 R16, [R72.X4+UR5+0x40] ;  /* 0x0000400548107984 */ /* 0x000fe20008004c00 */
[C---:B------:R-:W-:Y:S01]  /*1fc0*/  FFMA R25, R21.reuse, R25, R24 ;  /* 0x0000001915197223 */ /* 0x040fe20000000018 */
[C---:B------:R-:W-:Y:S01]  /*1fd0*/  FFMA R29, R21.reuse, R29, R28 ;  /* 0x0000001d151d7223 */ /* 0x040fe2000000001c */
[C---:B------:R-:W-:Y:S01]  /*1fe0*/  FFMA R37, R21.reuse, R37, R36 ;  /* 0x0000002515257223 */ /* 0x040fe20000000024 */
[----:B------:R-:W1:Y:S01]  /*1ff0*/  LDS.128 R12, [R78+0x140] ;  /* 0x000140004e0c7984 */ /* 0x000e620000000c00 */
[----:B------:R-:W-:Y:S01]  /*2000*/  FFMA R21, R21, R41, R20 ;  /* 0x0000002915157223 */ /* 0x000fe20000000014 */
[C---:B------:R-:W-:Y:S01]  /*2010*/  FFMA R26, R22.reuse, R26, R25 ;  /* 0x0000001a161a7223 */ /* 0x040fe20000000019 */
[C---:B------:R-:W-:Y:S01]  /*2020*/  FFMA R30, R22.reuse, R30, R29 ;  /* 0x0000001e161e7223 */ /* 0x040fe2000000001d */
[----:B------:R-:W2:Y:S01]  /*2030*/  LDS.128 R44, [R78+0x240] ;  /* 0x000240004e2c7984 */ /* 0x000ea20000000c00 */
[C---:B------:R-:W-:Y:S01]  /*2040*/  FFMA R38, R22.reuse, R38, R37 ;  /* 0x0000002616267223 */ /* 0x040fe20000000025 */
[-C--:B------:R-:W-:Y:S01]  /*2050*/  FFMA R22, R22, R42.reuse, R21 ;  /* 0x0000002a16167223 */ /* 0x080fe20000000015 */
[----:B------:R-:W-:Y:S01]  /*2060*/  FFMA R34, R34, R42, R33 ;  /* 0x0000002a22227223 */ /* 0x000fe20000000021 */
[----:B------:R-:W3:Y:S01]  /*2070*/  LDS.128 R8, [R78+0x40] ;  /* 0x000040004e087984 */ /* 0x000ee20000000c00 */
[----:B------:R-:W-:Y:S01]  /*2080*/  FFMA R29, R35, R39, R84 ;  /* 0x00000027231d7223 */ /* 0x000fe20000000054 */
[----:B------:R-:W-:Y:S01]  /*2090*/  FFMA R21, R23, R43, R22 ;  /* 0x0000002b17157223 */ /* 0x000fe20000000016 */
[C---:B------:R-:W-:Y:S01]  /*20a0*/  FFMA R25, R35.reuse, R31, R54 ;  /* 0x0000001f23197223 */ /* 0x040fe20000000036 */
[----:B------:R-:W4:Y:S01]  /*20b0*/  LDS.128 R48, [R78+0x340] ;  /* 0x000340004e307984 */ /* 0x000f220000000c00 */
[----:B------:R-:W-:Y:S01]  /*20c0*/  FFMA R33, R35, R43, R34 ;  /* 0x0000002b23217223 */ /* 0x000fe20000000022 */
[C---:B------:R-:W-:Y:S01]  /*20d0*/  FFMA R39, R23.reuse, R39, R38 ;  /* 0x0000002717277223 */ /* 0x040fe20000000026 */
[----:B------:R-:W-:Y:S01]  /*20e0*/  FFMA R31, R23, R31, R30 ;  /* 0x0000001f171f7223 */ /* 0x000fe2000000001e */
[----:B------:R-:W-:Y:S01]  /*20f0*/  FFMA R37, R55, R43, R86 ;  /* 0x0000002b37257223 */ /* 0x000fe20000000056 */
[-C--:B------:R-:W-:Y:S01]  /*2100*/  FFMA R35, R35, R27.reuse, R32 ;  /* 0x0000001b23237223 */ /* 0x080fe20000000020 */
[----:B------:R-:W-:Y:S01]  /*2110*/  FFMA R23, R23, R27, R26 ;  /* 0x0000001b17177223 */ /* 0x000fe2000000001a */
[----:B------:R-:W4:Y:S01]  /*2120*/  LDS.128 R52, [R72.X4+UR5+0x140] ;  /* 0x0001400548347984 */ /* 0x000f220008004c00 */
        /* <DEDUP_REMOVED lines=19> */
[----:B------:R-:W2:Y:S01]  /*2260*/  LDS.128 R16, [R72.X4+UR5+0x340] ;  /* 0x0003400548107984 */ /* 0x000ea20008004c00 */
        /* <DEDUP_REMOVED lines=10> */
[----:B------:R-:W-:-:S02]  /*2310*/  FFMA R93, R55, R11, R80 ;  /* 0x0000000b375d7223 */ /* 0x000fc40000000050 */
        /* <DEDUP_REMOVED lines=8> */
[----:B------:R-:W-:Y:S01]  /*23a0*/  LDS.128 R32, [R78+0x150] ;  /* 0x000150004e207984 */ /* 0x000fe20000000c00 */
[C---:B--2---:R-:W-:Y:S01]  /*23b0*/  FFMA R8, R16.reuse, R8, R23 ;  /* 0x0000000810087223 */ /* 0x044fe20000000017 */
[C---:B------:R-:W-:Y:S01]  /*23c0*/  FFMA R12, R16.reuse, R12, R31 ;  /* 0x0000000c100c7223 */ /* 0x040fe2000000001f */
[C---:B------:R-:W-:Y:S01]  /*23d0*/  FFMA R44, R16.reuse, R44, R39 ;  /* 0x0000002c102c7223 */ /* 0x040fe20000000027 */
[----:B------:R-:W-:Y:S01]  /*23e0*/  FFMA R16, R16, R48, R21 ;  /* 0x0000003010107223 */ /* 0x000fe20000000015 */
[----:B------:R-:W1:Y:S01]  /*23f0*/  LDS.128 R36, [R72.X4+UR5+0x50] ;  /* 0x0000500548247984 */ /* 0x000e620008004c00 */
[C---:B------:R-:W-:Y:S01]  /*2400*/  FFMA R25, R41.reuse, R45, R24 ;  /* 0x0000002d29197223 */ /* 0x040fe20000000018 */
[----:B------:R-:W-:Y:S01]  /*2410*/  FFMA R41, R41, R49, R40 ;  /* 0x0000003129297223 */ /* 0x000fe20000000028 */
[C---:B------:R-:W-:Y:S01]  /*2420*/  FFMA R40, R42.reuse, R10, R29 ;  /* 0x0000000a2a287223 */ /* 0x040fe2000000001d */
[----:B------:R-:W2:Y:S01]  /*2430*/  LDS.128 R20, [R78+0x50] ;  /* 0x000050004e147984 */ /* 0x000ea20000000c00 */
[C---:B------:R-:W-:Y:S01]  /*2440*/  FFMA R52, R42.reuse, R14, R27 ;  /* 0x0000000e2a347223 */ /* 0x040fe2000000001b */
[C---:B------:R-:W-:Y:S01]  /*2450*/  FFMA R54, R42.reuse, R46, R25 ;  /* 0x0000002e2a367223 */ /* 0x040fe20000000019 */
[C---:B------:R-:W-:Y:S01]  /*2460*/  FFMA R9, R17.reuse, R9, R8 ;  /* 0x0000000911097223 */ /* 0x040fe20000000008 */
[C---:B------:R-:W-:Y:S01]  /*2470*/  FFMA R13, R17.reuse, R13, R12 ;  /* 0x0000000d110d7223 */ /* 0x040fe2000000000c */
[C---:B------:R-:W-:Y:S01]  /*2480*/  FFMA R45, R17.reuse, R45, R44 ;  /* 0x0000002d112d7223 */ /* 0x040fe2000000002c */
[----:B------:R-:W-:Y:S01]  /*2490*/  FFMA R42, R42, R50, R41 ;  /* 0x000000322a2a7223 */ /* 0x000fe20000000029 */
[----:B------:R-:W-:Y:S01]  /*24a0*/  FFMA R17, R17, R49, R16 ;  /* 0x0000003111117223 */ /* 0x000fe20000000010 */
        /* <DEDUP_REMOVED lines=8> */
[-C--:B------:R-:W-:Y:S01]  /*2530*/  FFMA R87, R43, R11.reuse, R40 ;  /* 0x0000000b2b577223 */ /* 0x080fe20000000028 */
[----:B------:R-:W3:Y:S01]  /*2540*/  LDS.128 R28, [R78+0x250] ;  /* 0x000250004e1c7984 */ /* 0x000ee20000000c00 */
[C---:B------:R-:W-:Y:S01]  /*2550*/  FFMA R11, R19.reuse, R11, R10 ;  /* 0x0000000b130b7223 */ /* 0x040fe2000000000a */
[C---:B------:R-:W-:Y:S01]  /*2560*/  FFMA R13, R19.reuse, R47, R46 ;  /* 0x0000002f130d7223 */ /* 0x040fe2000000002e */
[C---:B------:R-:W-:Y:S01]  /*2570*/  FFMA R9, R19.reuse, R51, R18 ;  /* 0x0000003313097223 */ /* 0x040fe20000000012 */
[----:B------:R-:W4:Y:S01]  /*2580*/  LDS.128 R40, [R72.X4+UR5+0x150] ;  /* 0x0001500548287984 */ /* 0x000f220008004c00 */
[----:B------:R-:W-:-:S03]  /*2590*/  FFMA R15, R19, R15, R14 ;  /* 0x0000000f130f7223 */ /* 0x000fc6000000000e */
[----:B------:R-:W4:Y:S01]  /*25a0*/  LDS.128 R24, [R78+0x350] ;  /* 0x000350004e187984 */ /* 0x000f220000000c00 */
[C---:B-1----:R-:W-:Y:S01]  /*25b0*/  FFMA R10, R36.reuse, R32, R81 ;  /* 0x00000020240a7223 */ /* 0x042fe20000000051 */
[----:B--2---:R-:W-:-:S03]  /*25c0*/  FFMA R8, R36, R20, R79 ;  /* 0x0000001424087223 */ /* 0x004fc6000000004f */
[C---:B------:R-:W-:Y:S01]  /*25d0*/  FFMA R45, R37.reuse, R33, R10 ;  /* 0x00000021252d7223 */ /* 0x040fe2000000000a */
[----:B------:R-:W-:-:S03]  /*25e0*/  FFMA R47, R37, R21, R8 ;  /* 0x00000015252f7223 */ /* 0x000fc60000000008 */
[C---:B------:R-:W-:Y:S01]  /*25f0*/  FFMA R10, R38.reuse, R34, R45 ;  /* 0x00000022260a7223 */ /* 0x040fe2000000002d */
[----:B------:R-:W-:-:S03]  /*2600*/  FFMA R8, R38, R22, R47 ;  /* 0x0000001626087223 */ /* 0x000fc6000000002f */
[C---:B------:R-:W-:Y:S01]  /*2610*/  FFMA R81, R39.reuse, R35, R10 ;  /* 0x0000002327517223 */ /* 0x040fe2000000000a */
[----:B------:R-:W1:Y:S01]  /*2620*/  LDS.128 R44, [R72.X4+UR5+0x250] ;  /* 0x00025005482c7984 */ /* 0x000e620008004c00 */
[----:B------:R-:W-:Y:S01]  /*2630*/  FFMA R79, R39, R23, R8 ;  /* 0x00000017274f7223 */ /* 0x000fe20000000008 */
[----:B---3--:R-:W-:Y:S01]  /*2640*/  FFMA R12, R36, R28, R83 ;  /* 0x0000001c240c7223 */ /* 0x008fe20000000053 */
[----:B----4-:R-:W-:-:S03]  /*2650*/  FFMA R10, R40, R32, R49 ;  /* 0x00000020280a7223 */ /* 0x010fc60000000031 */
[----:B------:R-:W-:Y:S01]  /*2660*/  FFMA R19, R37, R29, R12 ;  /* 0x0000001d25137223 */ /* 0x000fe2000000000c */
[----:B------:R-:W2:Y:S01]  /*2670*/  LDS.128 R48, [R72.X4+UR5+0x350] ;  /* 0x0003500548307984 */ /* 0x000ea20008004c00 */
[----:B------:R-:W-:Y:S01]  /*2680*/  FFMA R8, R40, R20, R93 ;  /* 0x0000001428087223 */ /* 0x000fe2000000005d */
[----:B------:R-:W-:Y:S01]  /*2690*/  FFMA R36, R36, R24, R85 ;  /* 0x0000001824247223 */ /* 0x000fe20000000055 */
[----:B------:R-:W-:-:S03]  /*26a0*/  FFMA R12, R38, R30, R19 ;  /* 0x0000001e260c7223 */ /* 0x000fc60000000013 */
[----:B------:R-:W-:Y:S01]  /*26b0*/  FFMA R37, R37, R25, R36 ;  /* 0x0000001925257223 */ /* 0x000fe20000000024 */
[----:B------:R-:W-:Y:S01]  /*26c0*/  FFMA R83, R39, R31, R12 ;  /* 0x0000001f27537223 */ /* 0x000fe2000000000c */
[C---:B------:R-:W-:Y:S01]  /*26d0*/  FFMA R12, R40.reuse, R28, R89 ;  /* 0x0000001c280c7223 */ /* 0x040fe20000000059 */
[----:B------:R-:W-:Y:S01]  /*26e0*/  FFMA R40, R40, R24, R91 ;  /* 0x0000001828287223 */ /* 0x000fe2000000005b */
[----:B------:R-:W-:Y:S01]  /*26f0*/  FFMA R38, R38, R26, R37 ;  /* 0x0000001a26267223 */ /* 0x000fe20000000025 */
[C---:B------:R-:W-:Y:S01]  /*2700*/  FFMA R37, R41.reuse, R33, R10 ;  /* 0x0000002129257223 */ /* 0x040fe2000000000a */
[----:B------:R-:W-:Y:S02]  /*2710*/  FFMA R19, R41, R29, R12 ;  /* 0x0000001d29137223 */ /* 0x000fe4000000000c */
[----:B------:R-:W-:Y:S01]  /*2720*/  FFMA R85, R39, R27, R38 ;  /* 0x0000001b27557223 */ /* 0x000fe20000000026 */
[C---:B------:R-:W-:Y:S01]  /*2730*/  FFMA R39, R41.reuse, R21, R8 ;  /* 0x0000001529277223 */ /* 0x040fe20000000008 */
[C---:B------:R-:W-:Y:S01]  /*2740*/  FFMA R84, R42.reuse, R30, R19 ;  /* 0x0000001e2a547223 */ /* 0x040fe20000000013 */
[----:B------:R-:W-:Y:S01]  /*2750*/  FFMA R41, R41, R25, R40 ;  /* 0x0000001929297223 */ /* 0x000fe20000000028 */
[C---:B------:R-:W-:Y:S01]  /*2760*/  FFMA R82, R42.reuse, R34, R37 ;  /* 0x000000222a527223 */ /* 0x040fe20000000025 */
[----:B------:R-:W-:-:S02]  /*2770*/  FFMA R80, R42, R22, R39 ;  /* 0x000000162a507223 */ /* 0x000fc40000000027 */
[----:B------:R-:W-:Y:S02]  /*2780*/  FFMA R86, R42, R26, R41 ;  /* 0x0000001a2a567223 */ /* 0x000fe40000000029 */
[C---:B------:R-:W-:Y:S02]  /*2790*/  FFMA R95, R43.reuse, R23, R80 ;  /* 0x000000172b5f7223 */ /* 0x040fe40000000050 */
        /* <DEDUP_REMOVED lines=10> */
[C---:B------:R-:W-:Y:S01]  /*2840*/  FFMA R44, R46.reuse, R30, R17 ;  /* 0x0000001e2e2c7223 */ /* 0x040fe20000000011 */
[----:B------:R-:W-:Y:S01]  /*2850*/  LDS.128 R52, [R72.X4+UR5+0x60] ;  /* 0x0000600548347984 */ /* 0x000fe20008004c00 */
[C---:B------:R-:W-:Y:S01]  /*2860*/  FFMA R40, R46.reuse, R22, R37 ;  /* 0x000000162e287223 */ /* 0x040fe20000000025 */
[----:B------:R-:W-:Y:S01]  /*2870*/  FFMA R46, R46, R26, R45 ;  /* 0x0000001a2e2e7223 */ /* 0x000fe2000000002d */
[C---:B--2---:R-:W-:Y:S01]  /*2880*/  FFMA R20, R48.reuse, R20, R11 ;  /* 0x0000001430147223 */ /* 0x044fe2000000000b */
[C---:B------:R-:W-:Y:S01]  /*2890*/  FFMA R24, R48.reuse, R24, R9 ;  /* 0x0000001830187223 */ /* 0x040fe20000000009 */
[----:B------:R-:W1:Y:S01]  /*28a0*/  LDS.128 R16, [R78+0x260] ;  /* 0x000260004e107984 */ /* 0x000e620000000c00 */
[C---:B------:R-:W-:Y:S01]  /*28b0*/  FFMA R32, R48.reuse, R32, R15 ;  /* 0x0000002030207223 */ /* 0x040fe2000000000f */
[----:B------:R-:W-:Y:S01]  /*28c0*/  FFMA R28, R48, R28, R13 ;  /* 0x0000001c301c7223 */ /* 0x000fe2000000000d */
[C---:B------:R-:W-:Y:S01]  /*28d0*/  FFMA R25, R49.reuse, R25, R24 ;  /* 0x0000001931197223 */ /* 0x040fe20000000018 */
[----:B------:R-:W2:Y:S01]  /*28e0*/  LDS.128 R8, [R78+0x160] ;  /* 0x000160004e087984 */ /* 0x000ea20000000c00 */
[C---:B------:R-:W-:Y:S01]  /*28f0*/  FFMA R21, R49.reuse, R21, R20 ;  /* 0x0000001531157223 */ /* 0x040fe20000000014 */
[C---:B------:R-:W-:Y:S01]  /*2900*/  FFMA R29, R49.reuse, R29, R28 ;  /* 0x0000001d311d7223 */ /* 0x040fe2000000001c */
[C---:B------:R-:W-:Y:S01]  /*2910*/  FFMA R26, R50.reuse, R26, R25 ;  /* 0x0000001a321a7223 */ /* 0x040fe20000000019 */
[----:B------:R-:W3:Y:S01]  /*2920*/  LDS.128 R12, [R78+0x60] ;  /* 0x000060004e0c7984 */ /* 0x000ee20000000c00 */
[----:B------:R-:W-:Y:S01]  /*2930*/  FFMA R33, R49, R33, R32 ;  /* 0x0000002131217223 */ /* 0x000fe20000000020 */
[C---:B------:R-:W-:Y:S01]  /*2940*/  FFMA R30, R50.reuse, R30, R29 ;  /* 0x0000001e321e7223 */ /* 0x040fe2000000001d */
[C---:B------:R-:W-:Y:S01]  /*2950*/  FFMA R87, R43.reuse, R31, R84 ;  /* 0x0000001f2b577223 */ /* 0x040fe20000000054 */
[----:B------:R-:W-:Y:S01]  /*2960*/  FFMA R49, R43, R35, R82 ;  /* 0x000000232b317223 */ /* 0x000fe20000000052 */
[-C--:B------:R-:W-:Y:S01]  /*2970*/  FFMA R43, R47, R27.reuse, R46 ;  /* 0x0000001b2f2b7223 */ /* 0x080fe2000000002e */
[----:B------:R-:W-:Y:S01]  /*2980*/  FFMA R29, R51, R27, R26 ;  /* 0x0000001b331d7223 */ /* 0x000fe2000000001a */
[----:B------:R-:W4:Y:S01]  /*2990*/  LDS.128 R36, [R78+0x360] ;  /* 0x000360004e247984 */ /* 0x000f220000000c00 */
[C---:B------:R-:W-:Y:S01]  /*29a0*/  FFMA R22, R50.reuse, R22, R21 ;  /* 0x0000001632167223 */ /* 0x040fe20000000015 */
[----:B------:R-:W-:Y:S01]  /*29b0*/  FFMA R34, R50, R34, R33 ;  /* 0x0000002232227223 */ /* 0x000fe20000000021 */
[----:B------:R-:W-:Y:S01]  /*29c0*/  FFMA R41, R47, R31, R44 ;  /* 0x0000001f2f297223 */ /* 0x000fe2000000002c */
[----:B------:R-:W4:Y:S01]  /*29d0*/  LDS.128 R24, [R72.X4+UR5+0x160] ;  /* 0x0001600548187984 */ /* 0x000f220008004c00 */
[----:B------:R-:W-:Y:S01]  /*29e0*/  FFMA R45, R51, R23, R22 ;  /* 0x00000017332d7223 */ /* 0x000fe20000000016 */
[C---:B------:R-:W-:Y:S01]  /*29f0*/  FFMA R33, R47.reuse, R35, R42 ;  /* 0x000000232f217223 */ /* 0x040fe2000000002a */
[----:B------:R-:W-:Y:S01]  /*2a00*/  FFMA R47, R47, R23, R40 ;  /* 0x000000172f2f7223 */ /* 0x000fe20000000028 */
[C---:B------:R-:W-:Y:S01]  /*2a10*/  FFMA R31, R51.reuse, R31, R30 ;  /* 0x0000001f331f7223 */ /* 0x040fe2000000001e */
[----:B------:R-:W-:Y:S01]  /*2a20*/  FFMA R35, R51, R35, R34 ;  /* 0x0000002333237223 */ /* 0x000fe20000000022 */
[C---:B-1----:R-:W-:Y:S01]  /*2a30*/  FFMA R28, R52.reuse, R16, R83 ;  /* 0x00000010341c7223 */ /* 0x042fe20000000053 */
[----:B--2---:R-:W-:-:S03]  /*2a40*/  FFMA R22, R52, R8, R81 ;  /* 0x0000000834167223 */ /* 0x004fc60000000051 */
[C---:B------:R-:W-:Y:S01]  /*2a50*/  FFMA R21, R53.reuse, R17, R28 ;  /* 0x0000001135157223 */ /* 0x040fe2000000001c */
[----:B---3--:R-:W-:Y:S01]  /*2a60*/  FFMA R20, R52, R12, R79 ;  /* 0x0000000c34147223 */ /* 0x008fe2000000004f */
[C---:B------:R-:W-:Y:S02]  /*2a70*/  FFMA R23, R53.reuse, R9, R22 ;  /* 0x0000000935177223 */ /* 0x040fe40000000016 */
[C---:B------:R-:W-:Y:S01]  /*2a80*/  FFMA R32, R54.reuse, R18, R21 ;  /* 0x0000001236207223 */ /* 0x040fe20000000015 */
[----:B------:R-:W-:Y:S01]  /*2a90*/  FFMA R51, R53, R13, R20 ;  /* 0x0000000d35337223 */ /* 0x000fe20000000014 */
[C---:B------:R-:W-:Y:S02]  /*2aa0*/  FFMA R30, R54.reuse, R10, R23 ;  /* 0x0000000a361e7223 */ /* 0x040fe40000000017 */
[C---:B------:R-:W-:Y:S01]  /*2ab0*/  FFMA R91, R55.reuse, R19, R32 ;  /* 0x00000013375b7223 */ /* 0x040fe20000000020 */
[----:B------:R-:W1:Y:S01]  /*2ac0*/  LDS.128 R20, [R72.X4+UR5+0x260] ;  /* 0x0002600548147984 */ /* 0x000e620008004c00 */
[----:B------:R-:W-:Y:S01]  /*2ad0*/  FFMA R28, R54, R14, R51 ;  /* 0x0000000e361c7223 */ /* 0x000fe20000000033 */
[----:B------:R-:W-:Y:S01]  /*2ae0*/  FFMA R89, R55, R11, R30 ;  /* 0x0000000b37597223 */ /* 0x000fe2000000001e */
[----:B----4-:R-:W-:Y:S01]  /*2af0*/  FFMA R52, R52, R36, R85 ;  /* 0x0000002434347223 */ /* 0x010fe20000000055 */
[C---:B------:R-:W-:Y:S01]  /*2b00*/  FFMA R30, R24.reuse, R8, R49 ;  /* 0x00000008181e7223 */ /* 0x040fe20000000031 */
[----:B------:R-:W-:Y:S01]  /*2b10*/  FFMA R32, R24, R16, R87 ;  /* 0x0000001018207223 */ /* 0x000fe20000000057 */
[----:B------:R-:W2:Y:S01]  /*2b20*/  LDS.128 R48, [R72.X4+UR5+0x360] ;  /* 0x0003600548307984 */ /* 0x000ea20008004c00 */
[----:B------:R-:W-:Y:S01]  /*2b30*/  FFMA R53, R53, R37, R52 ;  /* 0x0000002535357223 */ /* 0x000fe20000000034 */
[C---:B------:R-:W-:Y:S01]  /*2b40*/  FFMA R83, R25.reuse, R9, R30 ;  /* 0x0000000919537223 */ /* 0x040fe2000000001e */
[----:B------:R-:W-:-:S02]  /*2b50*/  FFMA R81, R25, R17, R32 ;  /* 0x0000001119517223 */ /* 0x000fc40000000020 */
[----:B------:R-:W-:Y:S01]  /*2b60*/  FFMA R54, R54, R38, R53 ;  /* 0x0000002636367223 */ /* 0x000fe20000000035 */
[C---:B------:R-:W-:Y:S01]  /*2b70*/  FFMA R53, R55.reuse, R15, R28 ;  /* 0x0000000f37357223 */ /* 0x040fe2000000001c */
[C---:B------:R-:W-:Y:S01]  /*2b80*/  FFMA R28, R24.reuse, R12, R95 ;  /* 0x0000000c181c7223 */ /* 0x040fe2000000005f */
[----:B------:R-:W-:Y:S01]  /*2b90*/  FFMA R24, R24, R36, R93 ;  /* 0x0000002418187223 */ /* 0x000fe2000000005d */
[----:B------:R-:W-:-:S03]  /*2ba0*/  FFMA R55, R55, R39, R54 ;  /* 0x0000002737377223 */ /* 0x000fc60000000036 */
        /* <DEDUP_REMOVED lines=28> */
[C---:B------:R-:W-:Y:S01]  /*2d70*/  FFMA R36, R48.reuse, R36, R29 ;  /* 0x0000002430247223 */ /* 0x040fe2000000001d */
[----:B------:R-:W-:Y:S01]  /*2d80*/  LDS.128 R40, [R72.X4+UR5+0x70] ;  /* 0x0000700548287984 */ /* 0x000fe20008004c00 */
[C---:B------:R-:W-:Y:S01]  /*2d90*/  FFMA R9, R49.reuse, R9, R8 ;  /* 0x0000000931097223 */ /* 0x040fe20000000008 */
[----:B------:R-:W-:Y:S01]  /*2da0*/  FFMA R12, R48, R12, R45 ;  /* 0x0000000c300c7223 */ /* 0x000fe2000000002d */
[C---:B------:R-:W-:Y:S01]  /*2db0*/  FFMA R17, R49.reuse, R17, R16 ;  /* 0x0000001131117223 */ /* 0x040fe20000000010 */
[----:B------:R-:W1:Y:S01]  /*2dc0*/  LDS.128 R24, [R78+0x170] ;  /* 0x000170004e187984 */ /* 0x000e620000000c00 */
[C---:B------:R-:W-:Y:S01]  /*2dd0*/  FFMA R10, R50.reuse, R10, R9 ;  /* 0x0000000a320a7223 */ /* 0x040fe20000000009 */
[C---:B------:R-:W-:Y:S01]  /*2de0*/  FFMA R13, R49.reuse, R13, R12 ;  /* 0x0000000d310d7223 */ /* 0x040fe2000000000c */
[----:B------:R-:W-:Y:S01]  /*2df0*/  FFMA R37, R49, R37, R36 ;  /* 0x0000002531257223 */ /* 0x000fe20000000024 */
        /* <DEDUP_REMOVED lines=8> */
[----:B------:R-:W4:Y:S01]  /*2e80*/  LDS.128 R28, [R78+0x370] ;  /* 0x000370004e1c7984 */ /* 0x000f220000000c00 */
[----:B------:R-:W-:-:S03]  /*2e90*/  FFMA R39, R51, R39, R38 ;  /* 0x0000002733277223 */ /* 0x000fc60000000026 */
[----:B------:R-:W4:Y:S04]  /*2ea0*/  LDS.128 R44, [R72.X4+UR5+0x170] ;  /* 0x00017005482c7984 */ /* 0x000f280008004c00 */
[----:B------:R-:W-:Y:S01]  /*2eb0*/  LDS.128 R48, [R72.X4+UR5+0x370] ;  /* 0x0003700548307984 */ /* 0x000fe20008004c00 */
[C---:B-1----:R-:W-:Y:S01]  /*2ec0*/  FFMA R10, R40.reuse, R24, R89 ;  /* 0x00000018280a7223 */ /* 0x042fe20000000059 */
[----:B--2---:R-:W-:-:S03]  /*2ed0*/  FFMA R12, R40, R32, R91 ;  /* 0x00000020280c7223 */ /* 0x004fc6000000005b */
[C---:B------:R-:W-:Y:S01]  /*2ee0*/  FFMA R13, R41.reuse, R25, R10 ;  /* 0x00000019290d7223 */ /* 0x040fe2000000000a */
[----:B---3--:R-:W-:Y:S01]  /*2ef0*/  FFMA R8, R40, R20, R53 ;  /* 0x0000001428087223 */ /* 0x008fe20000000035 */
[C---:B------:R-:W-:Y:S02]  /*2f00*/  FFMA R9, R41.reuse, R33, R12 ;  /* 0x0000002129097223 */ /* 0x040fe4000000000c */
[----:B------:R-:W-:Y:S01]  /*2f10*/  FFMA R12, R42, R26, R13 ;  /* 0x0000001a2a0c7223 */ /* 0x000fe2000000000d */
[----:B----4-:R-:W-:Y:S01]  /*2f20*/  FFMA R40, R40, R28, R55 ;  /* 0x0000001c28287223 */ /* 0x010fe20000000037 */
[----:B------:R-:W-:Y:S01]  /*2f30*/  FFMA R17, R41, R21, R8 ;  /* 0x0000001529117223 */ /* 0x000fe20000000008 */
[----:B------:R-:W1:Y:S01]  /*2f40*/  LDS.128 R52, [R72.X4+UR5+0x270] ;  /* 0x0002700548347984 */ /* 0x000e620008004c00 */
[----:B------:R-:W-:Y:S01]  /*2f50*/  FFMA R10, R42, R34, R9 ;  /* 0x000000222a0a7223 */ /* 0x000fe20000000009 */
[C---:B------:R-:W-:Y:S01]  /*2f60*/  FFMA R16, R44.reuse, R32, R87 ;  /* 0x000000202c107223 */ /* 0x040fe20000000057 */
[C---:B------:R-:W-:Y:S01]  /*2f70*/  FFMA R18, R44.reuse, R28, R97 ;  /* 0x0000001c2c127223 */ /* 0x040fe20000000061 */
[C---:B------:R-:W-:Y:S01]  /*2f80*/  FFMA R14, R44.reuse, R24, R85 ;  /* 0x000000182c0e7223 */ /* 0x040fe20000000055 */
[----:B------:R-:W-:Y:S01]  /*2f90*/  FFMA R44, R44, R20, R95 ;  /* 0x000000142c2c7223 */ /* 0x000fe2000000005f */
[----:B------:R-:W-:Y:S01]  /*2fa0*/  FFMA R8, R42, R22, R17 ;  /* 0x000000162a087223 */ /* 0x000fe20000000011 */
[----:B------:R-:W-:Y:S01]  /*2fb0*/  FFMA R13, R45, R33, R16 ;  /* 0x000000212d0d7223 */ /* 0x000fe20000000010 */
[----:B------:R-:W-:Y:S01]  /*2fc0*/  FFMA R87, R43, R35, R10 ;  /* 0x000000232b577223 */ /* 0x000fe2000000000a */
[----:B------:R-:W-:Y:S01]  /*2fd0*/  FFMA R41, R41, R29, R40 ;  /* 0x0000001d29297223 */ /* 0x000fe20000000028 */
[C---:B------:R-:W-:Y:S01]  /*2fe0*/  FFMA R17, R45.reuse, R25, R14 ;  /* 0x000000192d117223 */ /* 0x040fe2000000000e */
[C---:B------:R-:W-:Y:S01]  /*2ff0*/  FFMA R37, R45.reuse, R21, R44 ;  /* 0x000000152d257223 */ /* 0x040fe2000000002c */
[----:B------:R-:W-:Y:S01]  /*3000*/  FFMA R9, R45, R29, R18 ;  /* 0x0000001d2d097223 */ /* 0x000fe20000000012 */
[C---:B------:R-:W-:Y:S01]  /*3010*/  FFMA R85, R43.reuse, R27, R12 ;  /* 0x0000001b2b557223 */ /* 0x040fe2000000000c */
[C---:B------:R-:W-:Y:S01]  /*3020*/  FFMA R45, R43.reuse, R23, R8 ;  /* 0x000000172b2d7223 */ /* 0x040fe20000000008 */
[----:B------:R-:W-:Y:S01]  /*3030*/  FFMA R44, R46, R34, R13 ;  /* 0x000000222e2c7223 */ /* 0x000fe2000000000d */
[----:B------:R-:W-:Y:S01]  /*3040*/  FFMA R42, R42, R30, R41 ;  /* 0x0000001e2a2a7223 */ /* 0x000fe20000000029 */
[C---:B------:R-:W-:Y:S01]  /*3050*/  FFMA R82, R46.reuse, R22, R37 ;  /* 0x000000162e527223 */ /* 0x040fe20000000025 */
[C---:B------:R-:W-:Y:S01]  /*3060*/  FFMA R80, R46.reuse, R26, R17 ;  /* 0x0000001a2e507223 */ /* 0x040fe20000000011 */
[----:B------:R-:W-:Y:S01]  /*3070*/  FFMA R46, R46, R30, R9 ;  /* 0x0000001e2e2e7223 */ /* 0x000fe20000000009 */
[----:B------:R-:W-:Y:S01]  /*3080*/  FFMA R89, R43, R31, R42 ;  /* 0x0000001f2b597223 */ /* 0x000fe2000000002a */
[----:B------:R-:W-:Y:S01]  /*3090*/  FFMA R97, R47, R23, R82 ;  /* 0x000000172f617223 */ /* 0x000fe20000000052 */
[----:B------:R-:W-:Y:S01]  /*30a0*/  LDS.128 R40, [R72.X4+UR5+0x80] ;  /* 0x0000800548287984 */ /* 0x000fe20008004c00 */
        /* <DEDUP_REMOVED lines=9> */
[----:B------:R-:W-:Y:S01]  /*3140*/  FFMA R53, R53, R29, R52 ;  /* 0x0000001d35357223 */ /* 0x000fe20000000034 */
[----:B------:R-:W1:Y:S01]  /*3150*/  LDS.128 R12, [R78+0x180] ;  /* 0x000180004e0c7984 */ /* 0x000e620000000c00 */
[----:B------:R-:W-:Y:S01]  /*3160*/  FFMA R52, R54, R34, R9 ;  /* 0x0000002236347223 */ /* 0x000fe20000000009 */
[----:B------:R-:W-:Y:S01]  /*3170*/  FFMA R24, R48, R24, R11 ;  /* 0x0000001830187223 */ /* 0x000fe2000000000b */
[----:B------:R-:W-:Y:S01]  /*3180*/  FFMA R86, R54, R22, R17 ;  /* 0x0000001636567223 */ /* 0x000fe20000000011 */
[C---:B------:R-:W-:Y:S01]  /*3190*/  FFMA R32, R48.reuse, R32, R19 ;  /* 0x0000002030207223 */ /* 0x040fe20000000013 */
[----:B------:R-:W2:Y:S01]  /*31a0*/  LDS.128 R8, [R78+0x80] ;  /* 0x000080004e087984 */ /* 0x000ea20000000c00 */
[----:B------:R-:W-:Y:S01]  /*31b0*/  FFMA R28, R48, R28, R39 ;  /* 0x0000001c301c7223 */ /* 0x000fe20000000027 */
[----:B------:R-:W-:Y:S01]  /*31c0*/  FFMA R54, R54, R30, R53 ;  /* 0x0000001e36367223 */ /* 0x000fe20000000035 */
[C---:B------:R-:W-:Y:S01]  /*31d0*/  FFMA R25, R49.reuse, R25, R24 ;  /* 0x0000001931197223 */ /* 0x040fe20000000018 */
[----:B------:R-:W3:Y:S01]  /*31e0*/  LDS.128 R16, [R78+0x280] ;  /* 0x000280004e107984 */ /* 0x000ee20000000c00 */
[C---:B------:R-:W-:Y:S01]  /*31f0*/  FFMA R29, R49.reuse, R29, R28 ;  /* 0x0000001d311d7223 */ /* 0x040fe2000000001c */
[----:B------:R-:W-:Y:S01]  /*3200*/  FFMA R33, R49, R33, R32 ;  /* 0x0000002131217223 */ /* 0x000fe20000000020 */
[C---:B------:R-:W-:Y:S01]  /*3210*/  FFMA R26, R50.reuse, R26, R25 ;  /* 0x0000001a321a7223 */ /* 0x040fe20000000019 */
[----:B------:R-:W4:Y:S01]  /*3220*/  LDS.128 R36, [R78+0x380] ;  /* 0x000380004e247984 */ /* 0x000f220000000c00 */
[C---:B------:R-:W-:Y:S01]  /*3230*/  FFMA R30, R50.reuse, R30, R29 ;  /* 0x0000001e321e7223 */ /* 0x040fe2000000001d */
[C---:B------:R-:W-:Y:S01]  /*3240*/  FFMA R34, R50.reuse, R34, R33 ;  /* 0x0000002232227223 */ /* 0x040fe20000000021 */
[-C--:B------:R-:W-:Y:S01]  /*3250*/  FFMA R25, R47, R31.reuse, R46 ;  /* 0x0000001f2f197223 */ /* 0x080fe2000000002e */
[-C--:B------:R-:W-:Y:S01]  /*3260*/  FFMA R33, R55, R31.reuse, R54 ;  /* 0x0000001f37217223 */ /* 0x080fe20000000036 */
[----:B------:R-:W-:Y:S01]  /*3270*/  FFMA R91, R51, R31, R30 ;  /* 0x0000001f335b7223 */ /* 0x000fe2000000001e */
[----:B------:R-:W-:Y:S01]  /*3280*/  FFMA R21, R49, R21, R20 ;  /* 0x0000001531157223 */ /* 0x000fe20000000014 */
[----:B------:R-:W4:Y:S01]  /*3290*/  LDS.128 R28, [R72.X4+UR5+0x180] ;  /* 0x00018005481c7984 */ /* 0x000f220008004c00 */
[C---:B------:R-:W-:Y:S01]  /*32a0*/  FFMA R53, R47.reuse, R35, R44 ;  /* 0x000000232f357223 */ /* 0x040fe2000000002c */
[----:B------:R-:W-:Y:S01]  /*32b0*/  FFMA R93, R47, R27, R80 ;  /* 0x0000001b2f5d7223 */ /* 0x000fe20000000050 */
[----:B------:R-:W-:Y:S01]  /*32c0*/  FFMA R22, R50, R22, R21 ;  /* 0x0000001632167223 */ /* 0x000fe20000000015 */
[-C--:B------:R-:W-:Y:S01]  /*32d0*/  FFMA R47, R55, R35.reuse, R52 ;  /* 0x00000023372f7223 */ /* 0x080fe20000000034 */
[C---:B------:R-:W-:Y:S01]  /*32e0*/  FFMA R35, R51.reuse, R35, R34 ;  /* 0x0000002333237223 */ /* 0x040fe20000000022 */
[C---:B------:R-:W-:Y:S01]  /*32f0*/  FFMA R95, R51.reuse, R27, R26 ;  /* 0x0000001b335f7223 */ /* 0x040fe2000000001a */
[----:B------:R-:W-:Y:S01]  /*3300*/  FFMA R51, R51, R23, R22 ;  /* 0x0000001733337223 */ /* 0x000fe20000000016 */
[C---:B------:R-:W-:Y:S01]  /*3310*/  FFMA R49, R55.reuse, R27, R84 ;  /* 0x0000001b37317223 */ /* 0x040fe20000000054 */
[----:B------:R-:W-:Y:S01]  /*3320*/  FFMA R55, R55, R23, R86 ;  /* 0x0000001737377223 */ /* 0x000fe20000000056 */
[----:B-1----:R-:W-:-:S04]  /*3330*/  FFMA R22, R40, R12, R85 ;  /* 0x0000000c28167223 */ /* 0x002fc80000000055 */
[----:B------:R-:W-:Y:S01]  /*3340*/  FFMA R23, R41, R13, R22 ;  /* 0x0000000d29177223 */ /* 0x000fe20000000016 */
[C---:B--2---:R-:W-:Y:S01]  /*3350*/  FFMA R20, R40.reuse, R8, R45 ;  /* 0x0000000828147223 */ /* 0x044fe2000000002d */
[----:B---3--:R-:W-:-:S03]  /*3360*/  FFMA R24, R40, R16, R87 ;  /* 0x0000001028187223 */ /* 0x008fc60000000057 */
[C---:B------:R-:W-:Y:S01]  /*3370*/  FFMA R27, R41.reuse, R9, R20 ;  /* 0x00000009291b7223 */ /* 0x040fe20000000014 */
[----:B------:R-:W-:Y:S01]  /*3380*/  FFMA R20, R42, R14, R23 ;  /* 0x0000000e2a147223 */ /* 0x000fe20000000017 */
[----:B------:R-:W-:Y:S01]  /*3390*/  FFMA R21, R41, R17, R24 ;  /* 0x0000001129157223 */ /* 0x000fe20000000018 */
[----:B----4-:R-:W-:Y:S02]  /*33a0*/  FFMA R40, R40, R36, R89 ;  /* 0x0000002428287223 */ /* 0x010fe40000000059 */
[----:B------:R-:W-:Y:S01]  /*33b0*/  FFMA R81, R43, R15, R20 ;  /* 0x0000000f2b517223 */ /* 0x000fe20000000014 */
[C---:B------:R-:W-:Y:S01]  /*33c0*/  FFMA R24, R42.reuse, R10, R27 ;  /* 0x0000000a2a187223 */ /* 0x040fe2000000001b */
[----:B------:R-:W-:Y:S01]  /*33d0*/  FFMA R26, R42, R18, R21 ;  /* 0x000000122a1a7223 */ /* 0x000fe20000000015 */
[----:B------:R-:W-:Y:S01]  /*33e0*/  FFMA R41, R41, R37, R40 ;  /* 0x0000002529297223 */ /* 0x000fe20000000028 */
[----:B------:R-:W1:Y:S01]  /*33f0*/  LDS.128 R20, [R72.X4+UR5+0x280] ;  /* 0x0002800548147984 */ /* 0x000e620008004c00 */
[C---:B------:R-:W-:Y:S01]  /*3400*/  FFMA R32, R28.reuse, R8, R97 ;  /* 0x000000081c207223 */ /* 0x040fe20000000061 */
[C---:B------:R-:W-:Y:S01]  /*3410*/  FFMA R34, R28.reuse, R12, R93 ;  /* 0x0000000c1c227223 */ /* 0x040fe2000000005d */
[C---:B------:R-:W-:Y:S01]  /*3420*/  FFMA R40, R28.reuse, R16, R53 ;  /* 0x000000101c287223 */ /* 0x040fe20000000035 */
[C---:B------:R-:W-:Y:S01]  /*3430*/  FFMA R83, R43.reuse, R19, R26 ;  /* 0x000000132b537223 */ /* 0x040fe2000000001a */
[----:B------:R-:W-:Y:S01]  /*3440*/  FFMA R79, R43, R11, R24 ;  /* 0x0000000b2b4f7223 */ /* 0x000fe20000000018 */
[----:B------:R-:W-:Y:S01]  /*3450*/  FFMA R28, R28, R36, R25 ;  /* 0x000000241c1c7223 */ /* 0x000fe20000000019 */
[----:B------:R-:W-:Y:S01]  /*3460*/  FFMA R42, R42, R38, R41 ;  /* 0x000000262a2a7223 */ /* 0x000fe20000000029 */
[----:B------:R-:W2:Y:S01]  /*3470*/  LDS.128 R24, [R72.X4+UR5+0x380] ;  /* 0x0003800548187984 */ /* 0x000ea20008004c00 */
[C---:B------:R-:W-:Y:S01]  /*3480*/  FFMA R45, R29.reuse, R9, R32 ;  /* 0x000000091d2d7223 */ /* 0x040fe20000000020 */
[----:B------:R-:W-:Y:S01]  /*3490*/  FFMA R41, R29, R17, R40 ;  /* 0x000000111d297223 */ /* 0x000fe20000000028 */
[----:B------:R-:W-:Y:S01]  /*34a0*/  FFMA R85, R43, R39, R42 ;  /* 0x000000272b557223 */ /* 0x000fe2000000002a */
[C---:B------:R-:W-:Y:S01]  /*34b0*/  FFMA R43, R29.reuse, R13, R34 ;  /* 0x0000000d1d2b7223 */ /* 0x040fe20000000022 */
[----:B------:R-:W-:Y:S01]  /*34c0*/  FFMA R29, R29, R37, R28 ;  /* 0x000000251d1d7223 */ /* 0x000fe2000000001c */
[C---:B------:R-:W-:Y:S01]  /*34d0*/  FFMA R28, R30.reuse, R18, R41 ;  /* 0x000000121e1c7223 */ /* 0x040fe20000000029 */
[C---:B------:R-:W-:Y:S01]  /*34e0*/  FFMA R82, R30.reuse, R10, R45 ;  /* 0x0000000a1e527223 */ /* 0x040fe2000000002d */
[C---:B------:R-:W-:Y:S01]  /*34f0*/  FFMA R80, R30.reuse, R14, R43 ;  /* 0x0000000e1e507223 */ /* 0x040fe2000000002b */
[----:B------:R-:W-:-:S03]  /*3500*/  FFMA R30, R30, R38, R29 ;  /* 0x000000261e1e7223 */ /* 0x000fc6000000001d */
        /* <DEDUP_REMOVED lines=8> */
[----:B------:R-:W-:Y:S01]  /*3590*/  LDS.128 R52, [R72.X4+UR5+0x90] ;  /* 0x0000900548347984 */ /* 0x000fe20008004c00 */
[----:B------:R-:W-:Y:S01]  /*35a0*/  FFMA R84, R22, R14, R33 ;  /* 0x0000000e16547223 */ /* 0x000fe20000000021 */
[C---:B--2---:R-:W-:Y:S01]  /*35b0*/  FFMA R8, R24.reuse, R8, R51 ;  /* 0x0000000818087223 */ /* 0x044fe20000000033 */
[----:B------:R-:W-:Y:S01]  /*35c0*/  FFMA R16, R24, R16, R35 ;  /* 0x0000001018107223 */ /* 0x000fe20000000023 */
[----:B------:R-:W-:Y:S01]  /*35d0*/  FFMA R86, R22, R10, R41 ;  /* 0x0000000a16567223 */ /* 0x000fe20000000029 */
[----:B------:R-:W1:Y:S01]  /*35e0*/  LDS.128 R48, [R78+0x190] ;  /* 0x000190004e307984 */ /* 0x000e620000000c00 */
[C---:B------:R-:W-:Y:S01]  /*35f0*/  FFMA R12, R24.reuse, R12, R95 ;  /* 0x0000000c180c7223 */ /* 0x040fe2000000005f */
[----:B------:R-:W-:Y:S01]  /*3600*/  FFMA R21, R21, R37, R20 ;  /* 0x0000002515157223 */ /* 0x000fe20000000014 */
        /* <DEDUP_REMOVED lines=8> */
[----:B------:R-:W-:Y:S01]  /*3690*/  FFMA R25, R25, R37, R24 ;  /* 0x0000002519197223 */ /* 0x000fe20000000018 */
[----:B------:R-:W4:Y:S01]  /*36a0*/  LDS.128 R40, [R78+0x390] ;  /* 0x000390004e287984 */ /* 0x000f220000000c00 */
[C---:B------:R-:W-:Y:S01]  /*36b0*/  FFMA R10, R26.reuse, R10, R9 ;  /* 0x0000000a1a0a7223 */ /* 0x040fe20000000009 */
[C---:B------:R-:W-:Y:S01]  /*36c0*/  FFMA R14, R26.reuse, R14, R13 ;  /* 0x0000000e1a0e7223 */ /* 0x040fe2000000000d */
[C---:B------:R-:W-:Y:S01]  /*36d0*/  FFMA R9, R23.reuse, R39, R22 ;  /* 0x0000002717097223 */ /* 0x040fe20000000016 */
[C---:B------:R-:W-:Y:S01]  /*36e0*/  FFMA R13, R23.reuse, R19, R20 ;  /* 0x00000013170d7223 */ /* 0x040fe20000000014 */
[----:B------:R-:W-:Y:S01]  /*36f0*/  FFMA R21, R23, R15, R84 ;  /* 0x0000000f17157223 */ /* 0x000fe20000000054 */
[C---:B------:R-:W-:Y:S01]  /*3700*/  FFMA R18, R26.reuse, R18, R17 ;  /* 0x000000121a127223 */ /* 0x040fe20000000011 */
[-C--:B------:R-:W-:Y:S01]  /*3710*/  FFMA R91, R31, R11.reuse, R82 ;  /* 0x0000000b1f5b7223 */ /* 0x080fe20000000052 */
[-C--:B------:R-:W-:Y:S01]  /*3720*/  FFMA R23, R23, R11.reuse, R86 ;  /* 0x0000000b17177223 */ /* 0x080fe20000000056 */
[----:B------:R-:W-:Y:S01]  /*3730*/  FFMA R26, R26, R38, R25 ;  /* 0x000000261a1a7223 */ /* 0x000fe20000000019 */
[----:B------:R-:W-:Y:S01]  /*3740*/  FFMA R11, R27, R11, R10 ;  /* 0x0000000b1b0b7223 */ /* 0x000fe2000000000a */
[C---:B------:R-:W-:Y:S01]  /*3750*/  FFMA R25, R31.reuse, R39, R30 ;  /* 0x000000271f197223 */ /* 0x040fe2000000001e */
[----:B------:R-:W-:Y:S01]  /*3760*/  FFMA R29, R31, R19, R28 ;  /* 0x000000131f1d7223 */ /* 0x000fe2000000001c */
[C---:B------:R-:W-:Y:S01]  /*3770*/  FFMA R31, R27.reuse, R39, R26 ;  /* 0x000000271b1f7223 */ /* 0x040fe2000000001a */
[C---:B------:R-:W-:Y:S01]  /*3780*/  FFMA R89, R27.reuse, R19, R18 ;  /* 0x000000131b597223 */ /* 0x040fe20000000012 */
[----:B------:R-:W-:Y:S01]  /*3790*/  FFMA R15, R27, R15, R14 ;  /* 0x0000000f1b0f7223 */ /* 0x000fe2000000000e */
        /* <DEDUP_REMOVED lines=9> */
[C---:B------:R-:W-:Y:S01]  /*3830*/  FFMA R12, R54.reuse, R46, R27 ;  /* 0x0000002e360c7223 */ /* 0x040fe2000000001b */
[----:B------:R-:W-:Y:S01]  /*3840*/  FFMA R81, R55, R51, R10 ;  /* 0x0000003337517223 */ /* 0x000fe2000000000a */
[----:B------:R-:W-:Y:S01]  /*3850*/  FFMA R53, R53, R41, R52 ;  /* 0x0000002935357223 */ /* 0x000fe20000000034 */
[C---:B------:R-:W-:Y:S01]  /*3860*/  FFMA R8, R54.reuse, R34, R39 ;  /* 0x0000002236087223 */ /* 0x040fe20000000027 */
[C---:B------:R-:W-:Y:S01]  /*3870*/  FFMA R83, R55.reuse, R47, R12 ;  /* 0x0000002f37537223 */ /* 0x040fe2000000000c */
[----:B------:R-:W1:Y:S01]  /*3880*/  LDS.128 R36, [R72.X4+UR5+0x290] ;  /* 0x0002900548247984 */ /* 0x000e620008004c00 */
[----:B------:R-:W-:Y:S01]  /*3890*/  FFMA R54, R54, R42, R53 ;  /* 0x0000002a36367223 */ /* 0x000fe20000000035 */
[----:B------:R-:W-:-:S03]  /*38a0*/  FFMA R79, R55, R35, R8 ;  /* 0x00000023374f7223 */ /* 0x000fc60000000008 */
[----:B------:R-:W-:Y:S02]  /*38b0*/  FFMA R85, R55, R43, R54 ;  /* 0x0000002b37557223 */ /* 0x000fe40000000036 */
[----:B------:R-:W2:Y:S01]  /*38c0*/  LDS.128 R52, [R72.X4+UR5+0x390] ;  /* 0x0003900548347984 */ /* 0x000ea20008004c00 */
        /* <DEDUP_REMOVED lines=12> */
[----:B------:R-:W-:Y:S01]  /*3990*/  LDS.128 R24, [R78+0x1a0] ;  /* 0x0001a0004e187984 */ /* 0x000fe20000000c00 */
[C---:B-1----:R-:W-:Y:S01]  /*39a0*/  FFMA R12, R36.reuse, R44, R13 ;  /* 0x0000002c240c7223 */ /* 0x042fe2000000000d */
[C---:B------:R-:W-:Y:S01]  /*39b0*/  FFMA R8, R36.reuse, R32, R23 ;  /* 0x0000002024087223 */ /* 0x040fe20000000017 */
[C---:B------:R-:W-:Y:S01]  /*39c0*/  FFMA R10, R36.reuse, R48, R21 ;  /* 0x00000030240a7223 */ /* 0x040fe20000000015 */
[----:B------:R-:W-:Y:S01]  /*39d0*/  FFMA R36, R36, R40, R9 ;  /* 0x0000002824247223 */ /* 0x000fe20000000009 */
[C---:B------:R-:W-:Y:S01]  /*39e0*/  FFMA R9, R37.reuse, R45, R12 ;  /* 0x0000002d25097223 */ /* 0x040fe2000000000c */
[C---:B------:R-:W-:Y:S01]  /*39f0*/  FFMA R17, R37.reuse, R33, R8 ;  /* 0x0000002125117223 */ /* 0x040fe20000000008 */
[C---:B------:R-:W-:Y:S01]  /*3a00*/  FFMA R13, R37.reuse, R49, R10 ;  /* 0x00000031250d7223 */ /* 0x040fe2000000000a */
[C---:B--2---:R-:W-:Y:S01]  /*3a10*/  FFMA R32, R52.reuse, R32, R11 ;  /* 0x0000002034207223 */ /* 0x044fe2000000000b */
[C---:B------:R-:W-:Y:S01]  /*3a20*/  FFMA R48, R52.reuse, R48, R15 ;  /* 0x0000003034307223 */ /* 0x040fe2000000000f */
[C---:B------:R-:W-:Y:S01]  /*3a30*/  FFMA R44, R52.reuse, R44, R89 ;  /* 0x0000002c342c7223 */ /* 0x040fe20000000059 */
[----:B------:R-:W-:Y:S01]  /*3a40*/  FFMA R40, R52, R40, R31 ;  /* 0x0000002834287223 */ /* 0x000fe2000000001f */
[----:B------:R-:W-:Y:S01]  /*3a50*/  FFMA R37, R37, R41, R36 ;  /* 0x0000002925257223 */ /* 0x000fe20000000024 */
[C---:B------:R-:W-:Y:S01]  /*3a60*/  FFMA R36, R38.reuse, R46, R9 ;  /* 0x0000002e26247223 */ /* 0x040fe20000000009 */
[C---:B------:R-:W-:Y:S01]  /*3a70*/  FFMA R33, R53.reuse, R33, R32 ;  /* 0x0000002135217223 */ /* 0x040fe20000000020 */
[C---:B------:R-:W-:Y:S01]  /*3a80*/  FFMA R49, R53.reuse, R49, R48 ;  /* 0x0000003135317223 */ /* 0x040fe20000000030 */
[C---:B------:R-:W-:Y:S01]  /*3a90*/  FFMA R45, R53.reuse, R45, R44 ;  /* 0x0000002d352d7223 */ /* 0x040fe2000000002c */
[----:B------:R-:W-:Y:S01]  /*3aa0*/  FFMA R41, R53, R41, R40 ;  /* 0x0000002935297223 */ /* 0x000fe20000000028 */
[----:B------:R-:W1:Y:S01]  /*3ab0*/  LDS.128 R8, [R72.X4+UR5+0xa0] ;  /* 0x0000a00548087984 */ /* 0x000e620008004c00 */
[C---:B------:R-:W-:Y:S01]  /*3ac0*/  FFMA R86, R38.reuse, R34, R17 ;  /* 0x0000002226567223 */ /* 0x040fe20000000011 */
[C---:B------:R-:W-:Y:S01]  /*3ad0*/  FFMA R84, R38.reuse, R50, R13 ;  /* 0x0000003226547223 */ /* 0x040fe2000000000d */
[----:B------:R-:W-:Y:S01]  /*3ae0*/  FFMA R38, R38, R42, R37 ;  /* 0x0000002a26267223 */ /* 0x000fe20000000025 */
[----:B------:R-:W2:Y:S01]  /*3af0*/  LDS.128 R28, [R78+0xa0] ;  /* 0x0000a0004e1c7984 */ /* 0x000ea20000000c00 */
[C---:B------:R-:W-:Y:S01]  /*3b00*/  FFMA R34, R54.reuse, R34, R33 ;  /* 0x0000002236227223 */ /* 0x040fe20000000021 */
[C---:B------:R-:W-:Y:S01]  /*3b10*/  FFMA R50, R54.reuse, R50, R49 ;  /* 0x0000003236327223 */ /* 0x040fe20000000031 */
[C---:B------:R-:W-:Y:S01]  /*3b20*/  FFMA R46, R54.reuse, R46, R45 ;  /* 0x0000002e362e7223 */ /* 0x040fe2000000002d */
[----:B------:R-:W-:Y:S01]  /*3b30*/  FFMA R42, R54, R42, R41 ;  /* 0x0000002a362a7223 */ /* 0x000fe20000000029 */
[----:B------:R-:W3:Y:S01]  /*3b40*/  LDS.128 R20, [R78+0x2a0] ;  /* 0x0002a0004e147984 */ /* 0x000ee20000000c00 */
[C---:B------:R-:W-:Y:S01]  /*3b50*/  FFMA R33, R19.reuse, R43, R18 ;  /* 0x0000002b13217223 */ /* 0x040fe20000000012 */
[C---:B------:R-:W-:Y:S01]  /*3b60*/  FFMA R41, R19.reuse, R47, R16 ;  /* 0x0000002f13297223 */ /* 0x040fe20000000010 */
[C---:B------:R-:W-:Y:S01]  /*3b70*/  FFMA R45, R19.reuse, R51, R80 ;  /* 0x00000033132d7223 */ /* 0x040fe20000000050 */
[----:B------:R-:W-:Y:S01]  /*3b80*/  FFMA R49, R19, R35, R82 ;  /* 0x0000002313317223 */ /* 0x000fe20000000052 */
[----:B------:R-:W4:Y:S01]  /*3b90*/  LDS.128 R12, [R78+0x3a0] ;  /* 0x0003a0004e0c7984 */ /* 0x000f220000000c00 */
[C---:B------:R-:W-:Y:S01]  /*3ba0*/  FFMA R53, R39.reuse, R43, R38 ;  /* 0x0000002b27357223 */ /* 0x040fe20000000026 */
[C---:B------:R-:W-:Y:S01]  /*3bb0*/  FFMA R87, R39.reuse, R47, R36 ;  /* 0x0000002f27577223 */ /* 0x040fe20000000024 */
[----:B------:R-:W-:Y:S01]  /*3bc0*/  FFMA R89, R39, R51, R84 ;  /* 0x0000003327597223 */ /* 0x000fe20000000054 */
[----:B------:R-:W4:Y:S01]  /*3bd0*/  LDS.128 R16, [R72.X4+UR5+0x1a0] ;  /* 0x0001a00548107984 */ /* 0x000f220008004c00 */
[C---:B------:R-:W-:Y:S01]  /*3be0*/  FFMA R43, R55.reuse, R43, R42 ;  /* 0x0000002b372b7223 */ /* 0x040fe2000000002a */
[C---:B------:R-:W-:Y:S01]  /*3bf0*/  FFMA R47, R55.reuse, R47, R46 ;  /* 0x0000002f372f7223 */ /* 0x040fe2000000002e */
[C---:B------:R-:W-:Y:S01]  /*3c00*/  FFMA R51, R55.reuse, R51, R50 ;  /* 0x0000003337337223 */ /* 0x040fe20000000032 */
[-C--:B------:R-:W-:Y:S01]  /*3c10*/  FFMA R55, R55, R35.reuse, R34 ;  /* 0x0000002337377223 */ /* 0x080fe20000000022 */
[----:B------:R-:W-:-:S02]  /*3c20*/  FFMA R91, R39, R35, R86 ;  /* 0x00000023275b7223 */ /* 0x000fc40000000056 */
[----:B------:R-:W4:Y:S01]  /*3c30*/  LDS.128 R36, [R72.X4+UR5+0x2a0] ;  /* 0x0002a00548247984 */ /* 0x000f220008004c00 */
[C---:B-1----:R-:W-:Y:S01]  /*3c40*/  FFMA R34, R8.reuse, R24, R81 ;  /* 0x0000001808227223 */ /* 0x042fe20000000051 */
[----:B--2---:R-:W-:-:S03]  /*3c50*/  FFMA R32, R8, R28, R79 ;  /* 0x0000001c08207223 */ /* 0x004fc6000000004f */
[C---:B------:R-:W-:Y:S01]  /*3c60*/  FFMA R81, R9.reuse, R25, R34 ;  /* 0x0000001909517223 */ /* 0x040fe20000000022 */
[C---:B------:R-:W-:Y:S01]  /*3c70*/  FFMA R79, R9.reuse, R29, R32 ;  /* 0x0000001d094f7223 */ /* 0x040fe20000000020 */
[----:B---3--:R-:W-:Y:S02]  /*3c80*/  FFMA R40, R8, R20, R83 ;  /* 0x0000001408287223 */ /* 0x008fe40000000053 */
[C---:B------:R-:W-:Y:S01]  /*3c90*/  FFMA R44, R10.reuse, R26, R81 ;  /* 0x0000001a0a2c7223 */ /* 0x040fe20000000051 */
[----:B------:R-:W-:Y:S01]  /*3ca0*/  FFMA R42, R10, R30, R79 ;  /* 0x0000001e0a2a7223 */ /* 0x000fe2000000004f */
[----:B------:R-:W-:Y:S01]  /*3cb0*/  FFMA R83, R9, R21, R40 ;  /* 0x0000001509537223 */ /* 0x000fe20000000028 */
[----:B----4-:R-:W-:Y:S01]  /*3cc0*/  FFMA R8, R8, R12, R85 ;  /* 0x0000000c08087223 */ /* 0x010fe20000000055 */
[----:B------:R-:W-:Y:S02]  /*3cd0*/  FFMA R79, R11, R27, R44 ;  /* 0x0000001b0b4f7223 */ /* 0x000fe4000000002c */
[----:B------:R-:W-:Y:S01]  /*3ce0*/  FFMA R46, R10, R22, R83 ;  /* 0x000000160a2e7223 */ /* 0x000fe20000000053 */
[C---:B------:R-:W-:Y:S01]  /*3cf0*/  FFMA R34, R16.reuse, R12, R33 ;  /* 0x0000000c10227223 */ /* 0x040fe20000000021 */
[C---:B------:R-:W-:Y:S01]  /*3d00*/  FFMA R32, R16.reuse, R20, R41 ;  /* 0x0000001410207223 */ /* 0x040fe20000000029 */
[-C--:B------:R-:W-:Y:S01]  /*3d10*/  FFMA R85, R9, R13.reuse, R8 ;  /* 0x0000000d09557223 */ /* 0x080fe20000000008 */
[C---:B------:R-:W-:Y:S01]  /*3d20*/  FFMA R8, R16.reuse, R24, R45 ;  /* 0x0000001810087223 */ /* 0x040fe2000000002d */
[C---:B------:R-:W-:Y:S01]  /*3d30*/  FFMA R9, R17.reuse, R13, R34 ;  /* 0x0000000d11097223 */ /* 0x040fe20000000022 */
[C---:B------:R-:W-:Y:S01]  /*3d40*/  FFMA R41, R17.reuse, R21, R32 ;  /* 0x0000001511297223 */ /* 0x040fe20000000020 */
        /* <DEDUP_REMOVED lines=13> */
[C---:B------:R-:W-:Y:S01]  /*3e20*/  FFMA R11, R37.reuse, R25, R16 ;  /* 0x00000019250b7223 */ /* 0x040fe20000000010 */
[C---:B------:R-:W-:Y:S01]  /*3e30*/  FFMA R9, R37.reuse, R21, R40 ;  /* 0x0000001525097223 */ /* 0x040fe20000000028 */
[C---:B------:R-:W-:Y:S01]  /*3e40*/  FFMA R80, R18.reuse, R30, R49 ;  /* 0x0000001e12507223 */ /* 0x040fe20000000031 */
[C---:B------:R-:W-:Y:S01]  /*3e50*/  FFMA R84, R18.reuse, R22, R41 ;  /* 0x0000001612547223 */ /* 0x040fe20000000029 */
[C---:B------:R-:W-:Y:S01]  /*3e60*/  FFMA R41, R37.reuse, R29, R8 ;  /* 0x0000001d25297223 */ /* 0x040fe20000000008 */
[-C--:B------:R-:W-:Y:S01]  /*3e70*/  FFMA R82, R18, R26.reuse, R45 ;  /* 0x0000001a12527223 */ /* 0x080fe2000000002d */
[----:B------:R-:W-:Y:S01]  /*3e80*/  FFMA R37, R37, R13, R36 ;  /* 0x0000000d25257223 */ /* 0x000fe20000000024 */
[C---:B------:R-:W-:Y:S01]  /*3e90*/  FFMA R18, R38.reuse, R26, R11 ;  /* 0x0000001a26127223 */ /* 0x040fe2000000000b */
[C---:B------:R-:W-:Y:S01]  /*3ea0*/  FFMA R36, R38.reuse, R22, R9 ;  /* 0x0000001626247223 */ /* 0x040fe20000000009 */
[C---:B------:R-:W-:Y:S01]  /*3eb0*/  FFMA R16, R38.reuse, R30, R41 ;  /* 0x0000001e26107223 */ /* 0x040fe20000000029 */
[----:B------:R-:W-:Y:S01]  /*3ec0*/  LDS.128 R8, [R78+0xb0] ;  /* 0x0000b0004e087984 */ /* 0x000fe20000000c00 */
[----:B------:R-:W-:Y:S01]  /*3ed0*/  FFMA R38, R38, R14, R37 ;  /* 0x0000000e26267223 */ /* 0x000fe20000000025 */
[----:B------:R-:W-:Y:S01]  /*3ee0*/  FFMA R91, R19, R15, R86 ;  /* 0x0000000f135b7223 */ /* 0x000fe20000000056 */
[-C--:B------:R-:W-:Y:S01]  /*3ef0*/  FFMA R37, R39, R23.reuse, R36 ;  /* 0x0000001727257223 */ /* 0x080fe20000000024 */
[----:B------:R-:W-:Y:S01]  /*3f00*/  FFMA R89, R19, R23, R84 ;  /* 0x0000001713597223 */ /* 0x000fe20000000054 */
[----:B------:R-:W-:Y:S01]  /*3f10*/  FFMA R87, R39, R15, R38 ;  /* 0x0000000f27577223 */ /* 0x000fe20000000026 */
[----:B------:R-:W-:Y:S01]  /*3f20*/  FFMA R93, R19, R31, R80 ;  /* 0x0000001f135d7223 */ /* 0x000fe20000000050 */
[C---:B-1----:R-:W-:Y:S01]  /*3f30*/  FFMA R28, R32.reuse, R28, R55 ;  /* 0x0000001c201c7223 */ /* 0x042fe20000000037 */
[C---:B------:R-:W-:Y:S01]  /*3f40*/  FFMA R24, R32.reuse, R24, R51 ;  /* 0x0000001820187223 */ /* 0x040fe20000000033 */
        /* <DEDUP_REMOVED lines=14> */
[----:B------:R-:W-:Y:S01]  /*4030*/  FFMA R25, R35, R15, R14 ;  /* 0x0000000f23197223 */ /* 0x000fe2000000000e */
[----:B------:R-:W-:Y:S01]  /*4040*/  FFMA R39, R39, R31, R16 ;  /* 0x0000001f27277223 */ /* 0x000fe20000000010 */
[----:B------:R-:W4:Y:S01]  /*4050*/  LDS.128 R12, [R72.X4+UR5+0x1b0] ;  /* 0x0001b005480c7984 */ /* 0x000f220008004c00 */
[----:B------:R-:W-:Y:S01]  /*4060*/  FFMA R21, R19, R27, R82 ;  /* 0x0000001b13157223 */ /* 0x000fe20000000052 */
[----:B------:R-:W-:Y:S01]  /*4070*/  FFMA R30, R34, R30, R29 ;  /* 0x0000001e221e7223 */ /* 0x000fe2000000001d */
[C---:B------:R-:W-:Y:S01]  /*4080*/  FFMA R29, R35.reuse, R23, R22 ;  /* 0x00000017231d7223 */ /* 0x040fe20000000016 */
[----:B------:R-:W-:-:S02]  /*4090*/  FFMA R27, R35, R27, R26 ;  /* 0x0000001b231b7223 */ /* 0x000fc4000000001a */
[----:B------:R-:W-:Y:S01]  /*40a0*/  FFMA R31, R35, R31, R30 ;  /* 0x0000001f231f7223 */ /* 0x000fe2000000001e */
[C---:B-1----:R-:W-:Y:S01]  /*40b0*/  FFMA R16, R52.reuse, R8, R17 ;  /* 0x0000000834107223 */ /* 0x042fe20000000011 */
[----:B--2---:R-:W-:-:S03]  /*40c0*/  FFMA R18, R52, R48, R79 ;  /* 0x0000003034127223 */ /* 0x004fc6000000004f */
[C---:B------:R-:W-:Y:S01]  /*40d0*/  FFMA R23, R53.reuse, R9, R16 ;  /* 0x0000000935177223 */ /* 0x040fe20000000010 */
[----:B---3--:R-:W-:Y:S01]  /*40e0*/  FFMA R20, R52, R44, R81 ;  /* 0x0000002c34147223 */ /* 0x008fe20000000051 */
[----:B------:R-:W-:-:S03]  /*40f0*/  FFMA R19, R53, R49, R18 ;  /* 0x0000003135137223 */ /* 0x000fc60000000012 */
[----:B------:R-:W-:Y:S01]  /*4100*/  FFMA R17, R53, R45, R20 ;  /* 0x0000002d35117223 */ /* 0x000fe20000000014 */
[C---:B------:R-:W-:Y:S01]  /*4110*/  FFMA R16, R54.reuse, R50, R19 ;  /* 0x0000003236107223 */ /* 0x040fe20000000013 */
[----:B------:R-:W-:Y:S01]  /*4120*/  FFMA R20, R54, R10, R23 ;  /* 0x0000000a36147223 */ /* 0x000fe20000000017 */
[----:B----4-:R-:W-:Y:S01]  /*4130*/  FFMA R52, R52, R40, R83 ;  /* 0x0000002834347223 */ /* 0x010fe20000000053 */
[----:B------:R-:W-:Y:S01]  /*4140*/  FFMA R22, R54, R46, R17 ;  /* 0x0000002e36167223 */ /* 0x000fe20000000011 */
[C---:B------:R-:W-:Y:S01]  /*4150*/  FFMA R81, R55.reuse, R51, R16 ;  /* 0x0000003337517223 */ /* 0x040fe20000000010 */
[C---:B------:R-:W-:Y:S01]  /*4160*/  FFMA R79, R55.reuse, R11, R20 ;  /* 0x0000000b374f7223 */ /* 0x040fe20000000014 */
[----:B------:R-:W1:Y:S01]  /*4170*/  LDS.128 R16, [R72.X4+UR5+0x2b0] ;  /* 0x0002b00548107984 */ /* 0x000e620008004c00 */
[----:B------:R-:W-:Y:S01]  /*4180*/  FFMA R83, R55, R47, R22 ;  /* 0x0000002f37537223 */ /* 0x000fe20000000016 */
[C---:B------:R-:W-:Y:S01]  /*4190*/  FFMA R26, R12.reuse, R48, R21 ;  /* 0x000000300c1a7223 */ /* 0x040fe20000000015 */
[----:B------:R-:W-:Y:S01]  /*41a0*/  FFMA R53, R53, R41, R52 ;  /* 0x0000002935357223 */ /* 0x000fe20000000034 */
[----:B------:R-:W2:Y:S01]  /*41b0*/  LDS.128 R20, [R72.X4+UR5+0x3b0] ;  /* 0x0003b00548147984 */ /* 0x000ea20008004c00 */
[C---:B------:R-:W-:Y:S01]  /*41c0*/  FFMA R24, R12.reuse, R8, R93 ;  /* 0x000000080c187223 */ /* 0x040fe2000000005d */
[----:B------:R-:W-:Y:S01]  /*41d0*/  FFMA R28, R12, R44, R89 ;  /* 0x0000002c0c1c7223 */ /* 0x000fe20000000059 */
[----:B------:R-:W-:Y:S01]  /*41e0*/  FFMA R54, R54, R42, R53 ;  /* 0x0000002a36367223 */ /* 0x000fe20000000035 */
[----:B------:R-:W-:Y:S01]  /*41f0*/  FFMA R12, R12, R40, R91 ;  /* 0x000000280c0c7223 */ /* 0x000fe2000000005b */
        /* <DEDUP_REMOVED lines=8> */
[----:B------:R-:W-:Y:S01]  /*4280*/  FFMA R86, R14, R42, R13 ;  /* 0x0000002a0e567223 */ /* 0x000fe2000000000d */
[----:B------:R-:W-:Y:S02]  /*4290*/  LDS.128 R52, [R72.X4+UR5+0xc0] ;  /* 0x0000c00548347984 */ /* 0x000fe40008004c00 */
[----:B------:R-:W-:Y:S01]  /*42a0*/  FFMA R89, R15, R11, R84 ;  /* 0x0000000b0f597223 */ /* 0x000fe20000000054 */
[C---:B-1----:R-:W-:Y:S01]  /*42b0*/  FFMA R12, R16.reuse, R8, R39 ;  /* 0x00000008100c7223 */ /* 0x042fe20000000027 */
[C---:B------:R-:W-:Y:S01]  /*42c0*/  FFMA R14, R16.reuse, R48, R33 ;  /* 0x00000030100e7223 */ /* 0x040fe20000000021 */
[C---:B------:R-:W-:Y:S01]  /*42d0*/  FFMA R24, R16.reuse, R44, R37 ;  /* 0x0000002c10187223 */ /* 0x040fe20000000025 */
[----:B------:R-:W-:Y:S01]  /*42e0*/  FFMA R16, R16, R40, R87 ;  /* 0x0000002810107223 */ /* 0x000fe20000000057 */
[C---:B------:R-:W-:Y:S01]  /*42f0*/  FFMA R35, R17.reuse, R9, R12 ;  /* 0x0000000911237223 */ /* 0x040fe2000000000c */
[C---:B------:R-:W-:Y:S01]  /*4300*/  FFMA R33, R17.reuse, R49, R14 ;  /* 0x0000003111217223 */ /* 0x040fe2000000000e */
[----:B------:R-:W1:Y:S01]  /*4310*/  LDS.128 R36, [R78+0x1c0] ;  /* 0x0001c0004e247984 */ /* 0x000e620000000c00 */
[C---:B--2---:R-:W-:Y:S01]  /*4320*/  FFMA R8, R20.reuse, R8, R31 ;  /* 0x0000000814087223 */ /* 0x044fe2000000001f */
[C---:B------:R-:W-:Y:S01]  /*4330*/  FFMA R48, R20.reuse, R48, R27 ;  /* 0x0000003014307223 */ /* 0x040fe2000000001b */
[C---:B------:R-:W-:Y:S01]  /*4340*/  FFMA R44, R20.reuse, R44, R29 ;  /* 0x0000002c142c7223 */ /* 0x040fe2000000001d */
[C---:B------:R-:W-:Y:S01]  /*4350*/  FFMA R13, R17.reuse, R45, R24 ;  /* 0x0000002d110d7223 */ /* 0x040fe20000000018 */
[----:B------:R-:W-:Y:S01]  /*4360*/  FFMA R20, R20, R40, R25 ;  /* 0x0000002814147223 */ /* 0x000fe20000000019 */
[C---:B------:R-:W-:Y:S01]  /*4370*/  FFMA R12, R18.reuse, R10, R35 ;  /* 0x0000000a120c7223 */ /* 0x040fe20000000023 */
[C---:B------:R-:W-:Y:S01]  /*4380*/  FFMA R14, R18.reuse, R50, R33 ;  /* 0x00000032120e7223 */ /* 0x040fe20000000021 */
[----:B------:R-:W2:Y:S01]  /*4390*/  LDS.128 R24, [R78+0xc0] ;  /* 0x0000c0004e187984 */ /* 0x000ea20000000c00 */
[----:B------:R-:W-:Y:S01]  /*43a0*/  FFMA R17, R17, R41, R16 ;  /* 0x0000002911117223 */ /* 0x000fe20000000010 */
[C---:B------:R-:W-:Y:S01]  /*43b0*/  FFMA R9, R21.reuse, R9, R8 ;  /* 0x0000000915097223 */ /* 0x040fe20000000008 */
[C---:B------:R-:W-:Y:S01]  /*43c0*/  FFMA R49, R21.reuse, R49, R48 ;  /* 0x0000003115317223 */ /* 0x040fe20000000030 */
[----:B------:R-:W3:Y:S01]  /*43d0*/  LDS.128 R32, [R78+0x2c0] ;  /* 0x0002c0004e207984 */ /* 0x000ee20000000c00 */
[C---:B------:R-:W-:Y:S01]  /*43e0*/  FFMA R45, R21.reuse, R45, R44 ;  /* 0x0000002d152d7223 */ /* 0x040fe2000000002c */
[----:B------:R-:W-:Y:S01]  /*43f0*/  FFMA R21, R21, R41, R20 ;  /* 0x0000002915157223 */ /* 0x000fe20000000014 */
[C---:B------:R-:W-:Y:S01]  /*4400*/  FFMA R16, R18.reuse, R46, R13 ;  /* 0x0000002e12107223 */ /* 0x040fe2000000000d */
[----:B------:R-:W4:Y:S01]  /*4410*/  LDS.128 R28, [R78+0x3c0] ;  /* 0x0003c0004e1c7984 */ /* 0x000f220000000c00 */
        /* <DEDUP_REMOVED lines=14> */
[-C--:B------:R-:W-:Y:S01]  /*4500*/  FFMA R23, R23, R11.reuse, R10 ;  /* 0x0000000b17177223 */ /* 0x080fe2000000000a */
[----:B------:R-:W-:-:S02]  /*4510*/  FFMA R19, R19, R11, R12 ;  /* 0x0000000b13137223 */ /* 0x000fc4000000000c */
[----:B------:R-:W4:Y:S01]  /*4520*/  LDS.128 R12, [R72.X4+UR5+0x1c0] ;  /* 0x0001c005480c7984 */ /* 0x000f220008004c00 */
        /* <DEDUP_REMOVED lines=10> */
[C---:B------:R-:W-:Y:S01]  /*45d0*/  FFMA R18, R54.reuse, R34, R9 ;  /* 0x0000002236127223 */ /* 0x040fe20000000009 */
[----:B------:R-:W-:Y:S01]  /*45e0*/  FFMA R53, R53, R29, R52 ;  /* 0x0000001d35357223 */ /* 0x000fe20000000034 */
[----:B------:R-:W1:Y:S01]  /*45f0*/  LDS.128 R8, [R72.X4+UR5+0x2c0] ;  /* 0x0002c00548087984 */ /* 0x000e620008004c00 */
[C---:B------:R-:W-:Y:S01]  /*4600*/  FFMA R85, R55.reuse, R27, R16 ;  /* 0x0000001b37557223 */ /* 0x040fe20000000010 */
[----:B------:R-:W-:Y:S01]  /*4610*/  FFMA R83, R55, R35, R18 ;  /* 0x0000002337537223 */ /* 0x000fe20000000012 */
[----:B------:R-:W-:-:S04]  /*4620*/  FFMA R54, R54, R30, R53 ;  /* 0x0000001e36367223 */ /* 0x000fc80000000035 */
        /* <DEDUP_REMOVED lines=24> */
[C---:B--2---:R-:W-:Y:S01]  /*47b0*/  FFMA R24, R52.reuse, R24, R23 ;  /* 0x0000001834187223 */ /* 0x044fe20000000017 */
[----:B------:R-:W-:Y:S01]  /*47c0*/  LDS.128 R16, [R78+0xd0] ;  /* 0x0000d0004e107984 */ /* 0x000fe20000000c00 */
[C---:B------:R-:W-:Y:S01]  /*47d0*/  FFMA R36, R52.reuse, R36, R51 ;  /* 0x0000002434247223 */ /* 0x040fe20000000033 */
[C---:B------:R-:W-:Y:S01]  /*47e0*/  FFMA R32, R52.reuse, R32, R47 ;  /* 0x0000002034207223 */ /* 0x040fe2000000002f */
        /* <DEDUP_REMOVED lines=21> */
[----:B------:R-:W2:Y:S01]  /*4940*/  LDS.128 R48, [R72.X4+UR5+0xd0] ;  /* 0x0000d00548307984 */ /* 0x000ea20008004c00 */
[C---:B------:R-:W-:Y:S01]  /*4950*/  FFMA R35, R55.reuse, R35, R34 ;  /* 0x0000002337237223 */ /* 0x040fe20000000022 */
[C---:B------:R-:W-:Y:S01]  /*4960*/  FFMA R39, R55.reuse, R39, R38 ;  /* 0x0000002737277223 */ /* 0x040fe20000000026 */
[----:B------:R-:W-:Y:S01]  /*4970*/  FFMA R31, R55, R31, R30 ;  /* 0x0000001f371f7223 */ /* 0x000fe2000000001e */
[----:B------:R-:W3:Y:S04]  /*4980*/  LDS.128 R44, [R72.X4+UR5+0x1d0] ;  /* 0x0001d005482c7984 */ /* 0x000ee80008004c00 */
[----:B------:R-:W4:Y:S01]  /*4990*/  LDS.128 R40, [R72.X4+UR5+0x2d0] ;  /* 0x0002d00548287984 */ /* 0x000f220008004c00 */
[----:B-1----:R-:W-:-:S03]  /*49a0*/  FFMA R86, R20, R16, R27 ;  /* 0x0000001014567223 */ /* 0x002fc6000000001b */
[----:B------:R-:W1:Y:S01]  /*49b0*/  LDS.128 R24, [R78+0x2d0] ;  /* 0x0002d0004e187984 */ /* 0x000e620000000c00 */
[-C--:B--2---:R-:W-:Y:S01]  /*49c0*/  FFMA R84, R48, R16.reuse, R85 ;  /* 0x0000001030547223 */ /* 0x084fe20000000055 */
[-C--:B---3--:R-:W-:Y:S01]  /*49d0*/  FFMA R82, R44, R16.reuse, R9 ;  /* 0x000000102c527223 */ /* 0x088fe20000000009 */
[----:B----4-:R-:W-:Y:S02]  /*49e0*/  FFMA R80, R40, R16, R11 ;  /* 0x0000001028507223 */ /* 0x010fe4000000000b */
[----:B------:R-:W2:Y:S01]  /*49f0*/  LDS.128 R8, [R78+0x1d0] ;  /* 0x0001d0004e087984 */ /* 0x000ea20000000c00 */
[-C--:B-1----:R-:W-:Y:S01]  /*4a00*/  FFMA R16, R44, R24.reuse, R13 ;  /* 0x000000182c107223 */ /* 0x082fe2000000000d */
[-C--:B------:R-:W-:Y:S01]  /*4a10*/  FFMA R32, R40, R24.reuse, R15 ;  /* 0x0000001828207223 */ /* 0x080fe2000000000f */
[----:B------:R-:W-:Y:S01]  /*4a20*/  FFMA R38, R20, R24, R35 ;  /* 0x0000001814267223 */ /* 0x000fe20000000023 */
[----:B------:R-:W1:Y:S01]  /*4a30*/  LDS.128 R12, [R78+0x3d0] ;  /* 0x0003d0004e0c7984 */ /* 0x000e620000000c00 */
[-C--:B------:R-:W-:Y:S01]  /*4a40*/  FFMA R35, R45, R17.reuse, R82 ;  /* 0x000000112d237223 */ /* 0x080fe20000000052 */
[-C--:B--2---:R-:W-:Y:S01]  /*4a50*/  FFMA R34, R44, R8.reuse, R37 ;  /* 0x000000082c227223 */ /* 0x084fe20000000025 */
[-C--:B------:R-:W-:Y:S01]  /*4a60*/  FFMA R37, R41, R17.reuse, R80 ;  /* 0x0000001129257223 */ /* 0x080fe20000000050 */
[-C--:B------:R-:W-:Y:S01]  /*4a70*/  FFMA R36, R48, R8.reuse, R81 ;  /* 0x0000000830247223 */ /* 0x080fe20000000051 */
[-C--:B------:R-:W-:Y:S01]  /*4a80*/  FFMA R30, R40, R8.reuse, R53 ;  /* 0x00000008281e7223 */ /* 0x080fe20000000035 */
[----:B------:R-:W-:Y:S01]  /*4a90*/  FFMA R52, R20, R8, R39 ;  /* 0x0000000814347223 */ /* 0x000fe20000000027 */
[----:B------:R-:W-:Y:S01]  /*4aa0*/  FFMA R8, R48, R24, R83 ;  /* 0x0000001830087223 */ /* 0x000fe20000000053 */
        /* <DEDUP_REMOVED lines=19> */
[-C--:B------:R-:W-:Y:S01]  /*4be0*/  FFMA R19, R41, R25.reuse, R32 ;  /* 0x0000001929137223 */ /* 0x080fe20000000020 */
[-C--:B------:R-:W-:Y:S01]  /*4bf0*/  FFMA R24, R42, R10.reuse, R33 ;  /* 0x0000000a2a187223 */ /* 0x080fe20000000021 */
[----:B------:R-:W-:Y:S01]  /*4c00*/  FFMA R10, R22, R10, R9 ;  /* 0x0000000a160a7223 */ /* 0x000fe20000000009 */
[----:B------:R-:W-:Y:S01]  /*4c10*/  FFMA R9, R49, R25, R8 ;  /* 0x0000001931097223 */ /* 0x000fe20000000008 */
[-C--:B------:R-:W-:Y:S01]  /*4c20*/  FFMA R44, R46, R26.reuse, R17 ;  /* 0x0000001a2e2c7223 */ /* 0x080fe20000000011 */
[----:B------:R-:W-:Y:S01]  /*4c30*/  FFMA R8, R42, R26, R19 ;  /* 0x0000001a2a087223 */ /* 0x000fe20000000013 */
[----:B------:R-:W-:Y:S01]  /*4c40*/  FFMA R45, R45, R13, R54 ;  /* 0x0000000d2d2d7223 */ /* 0x000fe20000000036 */
[----:B------:R-:W-:Y:S01]  /*4c50*/  LDS.128 R16, [R78+0x1e0] ;  /* 0x0001e0004e107984 */ /* 0x000fe20000000c00 */
[-C--:B------:R-:W-:Y:S01]  /*4c60*/  FFMA R40, R40, R12.reuse, R29 ;  /* 0x0000000c28287223 */ /* 0x080fe2000000001d */
[----:B------:R-:W-:Y:S01]  /*4c70*/  FFMA R25, R21, R25, R38 ;  /* 0x0000001915197223 */ /* 0x000fe20000000026 */
[----:B------:R-:W-:Y:S01]  /*4c80*/  FFMA R12, R20, R12, R31 ;  /* 0x0000000c140c7223 */ /* 0x000fe2000000001f */
[----:B------:R-:W1:Y:S01]  /*4c90*/  LDS.128 R52, [R72.X4+UR5+0xe0] ;  /* 0x0000e00548347984 */ /* 0x000e620008004c00 */
[-C--:B------:R-:W-:Y:S01]  /*4ca0*/  FFMA R49, R49, R13.reuse, R28 ;  /* 0x0000000d31317223 */ /* 0x080fe2000000001c */
[-C--:B------:R-:W-:Y:S01]  /*4cb0*/  FFMA R41, R41, R13.reuse, R40 ;  /* 0x0000000d29297223 */ /* 0x080fe20000000028 */
[-C--:B------:R-:W-:Y:S01]  /*4cc0*/  FFMA R80, R50, R26.reuse, R9 ;  /* 0x0000001a32507223 */ /* 0x080fe20000000009 */
[----:B------:R-:W2:Y:S01]  /*4cd0*/  LDS.128 R28, [R78+0x2e0] ;  /* 0x0002e0004e1c7984 */ /* 0x000ea20000000c00 */
[----:B------:R-:W-:Y:S01]  /*4ce0*/  FFMA R13, R21, R13, R12 ;  /* 0x0000000d150d7223 */ /* 0x000fe2000000000c */
[----:B------:R-:W-:Y:S01]  /*4cf0*/  FFMA R26, R22, R26, R25 ;  /* 0x0000001a161a7223 */ /* 0x000fe20000000019 */
[-C--:B------:R-:W-:Y:S01]  /*4d00*/  FFMA R50, R50, R14.reuse, R49 ;  /* 0x0000000e32327223 */ /* 0x080fe20000000031 */
[----:B------:R-:W3:Y:S01]  /*4d10*/  LDS.128 R36, [R78+0xe0] ;  /* 0x0000e0004e247984 */ /* 0x000ee20000000c00 */
        /* <DEDUP_REMOVED lines=11> */
[----:B------:R-:W4:Y:S01]  /*4dd0*/  LDS.128 R32, [R78+0x3e0] ;  /* 0x0003e0004e207984 */ /* 0x000f220000000c00 */
[-C--:B------:R-:W-:Y:S01]  /*4de0*/  FFMA R51, R51, R15.reuse, R50 ;  /* 0x0000000f33337223 */ /* 0x080fe20000000032 */
[-C--:B------:R-:W-:Y:S01]  /*4df0*/  FFMA R47, R47, R15.reuse, R46 ;  /* 0x0000000f2f2f7223 */ /* 0x080fe2000000002e */
[-C--:B------:R-:W-:Y:S01]  /*4e00*/  FFMA R43, R43, R15.reuse, R42 ;  /* 0x0000000f2b2b7223 */ /* 0x080fe2000000002a */
[----:B------:R-:W4:Y:S01]  /*4e10*/  LDS.128 R24, [R72.X4+UR5+0x1e0] ;  /* 0x0001e00548187984 */ /* 0x000f220008004c00 */
[----:B------:R-:W-:Y:S01]  /*4e20*/  FFMA R23, R23, R15, R14 ;  /* 0x0000000f17177223 */ /* 0x000fe2000000000e */
[----:B------:R-:W-:Y:S01]  /*4e30*/  IADD3 R84, P2, R4, UR6, RZ ;  /* 0x0000000604547c10 */ /* 0x000fe2000ff5e0ff */
[C---:B-1----:R-:W-:Y:S01]  /*4e40*/  FFMA R10, R52.reuse, R16, R9 ;  /* 0x00000010340a7223 */ /* 0x042fe20000000009 */
[----:B--2---:R-:W-:-:S03]  /*4e50*/  FFMA R12, R52, R28, R11 ;  /* 0x0000001c340c7223 */ /* 0x004fc6000000000b */
[C---:B------:R-:W-:Y:S01]  /*4e60*/  FFMA R11, R53.reuse, R17, R10 ;  /* 0x00000011350b7223 */ /* 0x040fe2000000000a */
[----:B---3--:R-:W-:Y:S01]  /*4e70*/  FFMA R8, R52, R36, R79 ;  /* 0x0000002434087223 */ /* 0x008fe2000000004f */
[----:B------:R-:W-:-:S03]  /*4e80*/  FFMA R9, R53, R29, R12 ;  /* 0x0000001d35097223 */ /* 0x000fc6000000000c */
[----:B------:R-:W-:Y:S01]  /*4e90*/  FFMA R15, R53, R37, R8 ;  /* 0x00000025350f7223 */ /* 0x000fe20000000008 */
[C---:B------:R-:W-:Y:S01]  /*4ea0*/  FFMA R8, R54.reuse, R18, R11 ;  /* 0x0000001236087223 */ /* 0x040fe2000000000b */
[C---:B------:R-:W-:Y:S02]  /*4eb0*/  FFMA R14, R54.reuse, R30, R9 ;  /* 0x0000001e360e7223 */ /* 0x040fe40000000009 */
[----:B------:R-:W-:Y:S01]  /*4ec0*/  FFMA R12, R54, R38, R15 ;  /* 0x00000026360c7223 */ /* 0x000fe2000000000f */
[C---:B------:R-:W-:Y:S01]  /*4ed0*/  FFMA R91, R55.reuse, R19, R8 ;  /* 0x00000013375b7223 */ /* 0x040fe20000000008 */
[C---:B------:R-:W-:Y:S01]  /*4ee0*/  FFMA R85, R55.reuse, R31, R14 ;  /* 0x0000001f37557223 */ /* 0x040fe2000000000e */
[----:B------:R-:W1:Y:S01]  /*4ef0*/  LDS.128 R8, [R72.X4+UR5+0x2e0] ;  /* 0x0002e00548087984 */ /* 0x000e620008004c00 */
[----:B------:R-:W-:Y:S01]  /*4f00*/  FFMA R79, R55, R39, R12 ;  /* 0x00000027374f7223 */ /* 0x000fe2000000000c */
[----:B----4-:R-:W-:Y:S01]  /*4f10*/  FFMA R52, R52, R32, R51 ;  /* 0x0000002034347223 */ /* 0x010fe20000000033 */
[C---:B------:R-:W-:Y:S01]  /*4f20*/  FFMA R22, R24.reuse, R16, R13 ;  /* 0x0000001018167223 */ /* 0x040fe2000000000d */
[C---:B------:R-:W-:Y:S01]  /*4f30*/  FFMA R20, R24.reuse, R36, R81 ;  /* 0x0000002418147223 */ /* 0x040fe20000000051 */
[----:B------:R-:W2:Y:S01]  /*4f40*/  LDS.128 R12, [R72.X4+UR5+0x3e0] ;  /* 0x0003e005480c7984 */ /* 0x000ea20008004c00 */
[C---:B------:R-:W-:Y:S01]  /*4f50*/  FFMA R40, R24.reuse, R28, R89 ;  /* 0x0000001c18287223 */ /* 0x040fe20000000059 */
[----:B------:R-:W-:Y:S01]  /*4f60*/  FFMA R24, R24, R32, R47 ;  /* 0x0000002018187223 */ /* 0x000fe2000000002f */
[----:B------:R-:W-:-:S02]  /*4f70*/  FFMA R53, R53, R33, R52 ;  /* 0x0000002135357223 */ /* 0x000fc40000000034 */
[C---:B------:R-:W-:Y:S01]  /*4f80*/  FFMA R51, R25.reuse, R29, R40 ;  /* 0x0000001d19337223 */ /* 0x040fe20000000028 */
[C---:B------:R-:W-:Y:S01]  /*4f90*/  FFMA R47, R25.reuse, R33, R24 ;  /* 0x00000021192f7223 */ /* 0x040fe20000000018 */
[-C--:B------:R-:W-:Y:S01]  /*4fa0*/  FFMA R54, R54, R34.reuse, R53 ;  /* 0x0000002236367223 */ /* 0x080fe20000000035 */
        /* <DEDUP_REMOVED lines=21> */
[----:B--2---:R-:W-:Y:S01]  /*5100*/  FFMA R16, R12, R16, R21 ;  /* 0x000000100c107223 */ /* 0x004fe20000000015 */
[----:B------:R-:W-:Y:S01]  /*5110*/  LDS.128 R24, [R78+0x1f0] ;  /* 0x0001f0004e187984 */ /* 0x000fe20000000c00 */
[----:B------:R-:W-:Y:S01]  /*5120*/  FFMA R54, R10, R38, R43 ;  /* 0x000000260a367223 */ /* 0x000fe2000000002b */
[C---:B------:R-:W-:Y:S01]  /*5130*/  FFMA R36, R12.reuse, R36, R87 ;  /* 0x000000240c247223 */ /* 0x040fe20000000057 */
[C---:B------:R-:W-:Y:S01]  /*5140*/  FFMA R28, R12.reuse, R28, R41 ;  /* 0x0000001c0c1c7223 */ /* 0x040fe20000000029 */
[----:B------:R-:W1:Y:S01]  /*5150*/  LDS.128 R44, [R72.X4+UR5+0x2f0] ;  /* 0x0002f005482c7984 */ /* 0x000e620008004c00 */
[----:B------:R-:W-:Y:S01]  /*5160*/  FFMA R12, R12, R32, R23 ;  /* 0x000000200c0c7223 */ /* 0x000fe20000000017 */
[C---:B------:R-:W-:Y:S01]  /*5170*/  FFMA R17, R13.reuse, R17, R16 ;  /* 0x000000110d117223 */ /* 0x040fe20000000010 */
[C---:B------:R-:W-:Y:S01]  /*5180*/  FFMA R37, R13.reuse, R37, R36 ;  /* 0x000000250d257223 */ /* 0x040fe20000000024 */
[----:B------:R-:W2:Y:S01]  /*5190*/  LDS.128 R40, [R72.X4+UR5+0x1f0] ;  /* 0x0001f00548287984 */ /* 0x000ea20008004c00 */
[C---:B------:R-:W-:Y:S01]  /*51a0*/  FFMA R29, R13.reuse, R29, R28 ;  /* 0x0000001d0d1d7223 */ /* 0x040fe2000000001c */
[----:B------:R-:W-:Y:S01]  /*51b0*/  FFMA R13, R13, R33, R12 ;  /* 0x000000210d0d7223 */ /* 0x000fe2000000000c */
[C---:B------:R-:W-:Y:S01]  /*51c0*/  FFMA R18, R14.reuse, R18, R17 ;  /* 0x000000120e127223 */ /* 0x040fe20000000011 */
[----:B------:R-:W3:Y:S01]  /*51d0*/  LDS.128 R20, [R72.X4+UR5+0xf0] ;  /* 0x0000f00548147984 */ /* 0x000ee20008004c00 */
[C---:B------:R-:W-:Y:S01]  /*51e0*/  FFMA R38, R14.reuse, R38, R37 ;  /* 0x000000260e267223 */ /* 0x040fe20000000025 */
[----:B------:R-:W-:Y:S01]  /*51f0*/  FFMA R30, R14, R30, R29 ;  /* 0x0000001e0e1e7223 */ /* 0x000fe2000000001d */
[-C--:B------:R-:W-:Y:S01]  /*5200*/  FFMA R10, R10, R34.reuse, R9 ;  /* 0x000000220a0a7223 */ /* 0x080fe20000000009 */
[----:B------:R-:W4:Y:S01]  /*5210*/  LDS.128 R48, [R72.X4+UR5+0x3f0] ;  /* 0x0003f00548307984 */ /* 0x000f220008004c00 */
[----:B------:R-:W-:Y:S01]  /*5220*/  FFMA R14, R14, R34, R13 ;  /* 0x000000220e0e7223 */ /* 0x000fe2000000000d */
[-C--:B------:R-:W-:Y:S01]  /*5230*/  FFMA R9, R11, R19.reuse, R52 ;  /* 0x000000130b097223 */ /* 0x080fe20000000034 */
[----:B------:R-:W-:Y:S01]  /*5240*/  FFMA R13, R15, R19, R18 ;  /* 0x000000130f0d7223 */ /* 0x000fe20000000012 */
[C---:B------:R-:W-:Y:S01]  /*5250*/  FFMA R33, R11.reuse, R31, R8 ;  /* 0x0000001f0b217223 */ /* 0x040fe20000000008 */
[----:B------:R-:W4:Y:S01]  /*5260*/  LDS.128 R16, [R78+0x2f0] ;  /* 0x0002f0004e107984 */ /* 0x000f220000000c00 */
[----:B------:R-:W-:Y:S01]  /*5270*/  SEL R8, RZ, 0x10, P0 ;  /* 0x00000010ff087807 */ /* 0x000fe20000000000 */
[C---:B------:R-:W-:Y:S01]  /*5280*/  FFMA R83, R11.reuse, R35, R10 ;  /* 0x000000230b537223 */ /* 0x040fe2000000000a */
[----:B------:R-:W-:Y:S01]  /*5290*/  FFMA R87, R11, R39, R54 ;  /* 0x000000270b577223 */ /* 0x000fe20000000036 */
[C---:B------:R-:W-:Y:S01]  /*52a0*/  FFMA R11, R15.reuse, R35, R14 ;  /* 0x000000230f0b7223 */ /* 0x040fe2000000000e */
[----:B------:R-:W-:Y:S01]  /*52b0*/  SEL R8, R8, RZ, !P1 ;  /* 0x000000ff08087207 */ /* 0x000fe20004800000 */
[----:B------:R-:W-:Y:S01]  /*52c0*/  FFMA R31, R15, R31, R30 ;  /* 0x0000001f0f1f7223 */ /* 0x000fe2000000001e */
[----:B------:R-:W-:Y:S01]  /*52d0*/  ISETP.GE.AND P1, PT, R71, 0x2, PT ;  /* 0x000000024700780c */ /* 0x000fe20003f26270 */
[----:B------:R-:W-:Y:S01]  /*52e0*/  FFMA R15, R15, R39, R38 ;  /* 0x000000270f0f7223 */ /* 0x000fe20000000026 */
[----:B------:R-:W-:Y:S01]  /*52f0*/  ISETP.NE.U32.AND P0, PT, R8, RZ, PT ;  /* 0x000000ff0800720c */ /* 0x000fe20003f05070 */
[----:B------:R-:W-:Y:S01]  /*5300*/  USHF.L.U32 UR5, UR4, 0xe, URZ ;  /* 0x0000000e04057899 */ /* 0x000fe2000800063f */
[----:B------:R-:W-:-:S03]  /*5310*/  SEL R71, R71, RZ, !P1 ;  /* 0x000000ff47477207 */ /* 0x000fc60004800000 */
[----:B------:R-:W-:Y:S01]  /*5320*/  UIADD3 UR8, UR5, 0x8000, URZ ;  /* 0x0000800005087890 */ /* 0x000fe2000fffe03f */
[-C--:B-1----:R-:W-:Y:S01]  /*5330*/  FFMA R12, R44, R24.reuse, R9 ;  /* 0x000000182c0c7223 */ /* 0x082fe20000000009 */
[----:B--2---:R-:W-:-:S03]  /*5340*/  FFMA R10, R40, R24, R93 ;  /* 0x00000018280a7223 */ /* 0x004fc6000000005d */
[----:B------:R-:W-:Y:S01]  /*5350*/  FFMA R29, R45, R25, R12 ;  /* 0x000000192d1d7223 */ /* 0x000fe2000000000c */
[----:B---3--:R-:W-:-:S03]  /*5360*/  FFMA R8, R20, R24, R91 ;  /* 0x0000001814087223 */ /* 0x008fc6000000005b */
[----:B------:R-:W-:Y:S01]  /*5370*/  FFMA R12, R46, R26, R29 ;  /* 0x0000001a2e0c7223 */ /* 0x000fe2000000001d */
[----:B----4-:R-:W-:Y:S01]  /*5380*/  FFMA R24, R48, R24, R13 ;  /* 0x0000001830187223 */ /* 0x010fe2000000000d */
[-C--:B------:R-:W-:Y:S01]  /*5390*/  FFMA R13, R41, R25.reuse, R10 ;  /* 0x00000019290d7223 */ /* 0x080fe2000000000a */
[-C--:B------:R-:W-:Y:S02]  /*53a0*/  FFMA R9, R21, R25.reuse, R8 ;  /* 0x0000001915097223 */ /* 0x080fe40000000008 */
[----:B------:R-:W-:Y:S01]  /*53b0*/  FFMA R25, R49, R25, R24 ;  /* 0x0000001931197223 */ /* 0x000fe20000000018 */
[----:B------:R-:W-:Y:S01]  /*53c0*/  FFMA R10, R42, R26, R13 ;  /* 0x0000001a2a0a7223 */ /* 0x000fe2000000000d */
[-C--:B------:R-:W-:Y:S01]  /*53d0*/  FFMA R13, R47, R27.reuse, R12 ;  /* 0x0000001b2f0d7223 */ /* 0x080fe2000000000c */
[----:B------:R-:W-:Y:S01]  /*53e0*/  FFMA R12, R44, R16, R33 ;  /* 0x000000102c0c7223 */ /* 0x000fe20000000021 */
[-C--:B------:R-:W-:Y:S01]  /*53f0*/  FFMA R8, R22, R26.reuse, R9 ;  /* 0x0000001a16087223 */ /* 0x080fe20000000009 */
[----:B------:R-:W1:Y:S01]  /*5400*/  LDS.128 R32, [R78+0xf0] ;  /* 0x0000f0004e207984 */ /* 0x000e620000000c00 */
[----:B------:R-:W-:Y:S01]  /*5410*/  FFMA R26, R50, R26, R25 ;  /* 0x0000001a321a7223 */ /* 0x000fe20000000019 */
[-C--:B------:R-:W-:Y:S01]  /*5420*/  FFMA R25, R43, R27.reuse, R10 ;  /* 0x0000001b2b197223 */ /* 0x080fe2000000000a */
[-C--:B------:R-:W-:Y:S01]  /*5430*/  FFMA R29, R23, R27.reuse, R8 ;  /* 0x0000001b171d7223 */ /* 0x080fe20000000008 */
[-C--:B------:R-:W-:Y:S01]  /*5440*/  FFMA R8, R20, R16.reuse, R85 ;  /* 0x0000001014087223 */ /* 0x080fe20000000055 */
[-C--:B------:R-:W-:Y:S01]  /*5450*/  FFMA R10, R40, R16.reuse, R89 ;  /* 0x00000010280a7223 */ /* 0x080fe20000000059 */
[----:B------:R-:W-:Y:S01]  /*5460*/  FFMA R16, R48, R16, R31 ;  /* 0x0000001030107223 */ /* 0x000fe2000000001f */
[----:B------:R-:W-:Y:S01]  /*5470*/  FFMA R9, R51, R27, R26 ;  /* 0x0000001b33097223 */ /* 0x000fe2000000001a */
[-C--:B------:R-:W-:Y:S01]  /*5480*/  FFMA R27, R21, R17.reuse, R8 ;  /* 0x00000011151b7223 */ /* 0x080fe20000000008 */
[-C--:B------:R-:W-:Y:S01]  /*5490*/  FFMA R31, R41, R17.reuse, R10 ;  /* 0x00000011291f7223 */ /* 0x080fe2000000000a */
[-C--:B------:R-:W-:Y:S01]  /*54a0*/  FFMA R37, R45, R17.reuse, R12 ;  /* 0x000000112d257223 */ /* 0x080fe2000000000c */
[----:B------:R-:W-:Y:S01]  /*54b0*/  FFMA R17, R49, R17, R16 ;  /* 0x0000001131117223 */ /* 0x000fe20000000010 */
[----:B------:R-:W-:Y:S01]  /*54c0*/  IADD3 R16, P1, R3, UR6, RZ ;  /* 0x0000000603107c10 */ /* 0x000fe2000ff3e0ff */
[-C--:B------:R-:W-:Y:S01]  /*54d0*/  FFMA R30, R22, R18.reuse, R27 ;  /* 0x00000012161e7223 */ /* 0x080fe2000000001b */
[-C--:B------:R-:W-:Y:S01]  /*54e0*/  FFMA R26, R42, R18.reuse, R31 ;  /* 0x000000122a1a7223 */ /* 0x080fe2000000001f */
[-C--:B------:R-:W-:Y:S01]  /*54f0*/  FFMA R10, R50, R18.reuse, R17 ;  /* 0x00000012320a7223 */ /* 0x080fe20000000011 */
[----:B------:R-:W-:Y:S01]  /*5500*/  FFMA R14, R46, R18, R37 ;  /* 0x000000122e0e7223 */ /* 0x000fe20000000025 */
[----:B------:R-:W-:Y:S01]  /*5510*/  IADD3.X R17, R5, UR7, RZ, P1, !PT ;  /* 0x0000000705117c10 */ /* 0x000fe20008ffe4ff */
[----:B------:R-:W2:Y:S01]  /*5520*/  LDS.128 R36, [R78+0x3f0] ;  /* 0x0003f0004e247984 */ /* 0x000ea20000000c00 */
[----:B------:R-:W-:Y:S01]  /*5530*/  IADD3 R88, P1, R0, UR6, RZ ;  /* 0x0000000600587c10 */ /* 0x000fe2000ff3e0ff */
[-C--:B------:R-:W-:Y:S01]  /*5540*/  FFMA R30, R23, R19.reuse, R30 ;  /* 0x00000013171e7223 */ /* 0x080fe2000000001e */
[----:B------:R-:W-:Y:S01]  /*5550*/  IADD3.X R85, R6, UR7, RZ, P2, !PT ;  /* 0x0000000706557c10 */ /* 0x000fe200097fe4ff */
[----:B------:R-:W-:Y:S01]  /*5560*/  FFMA R26, R43, R19, R26 ;  /* 0x000000132b1a7223 */ /* 0x000fe2000000001a */
[C---:B------:R-:W-:Y:S01]  /*5570*/  LEA R27, R71.reuse, R75, 0xe ;  /* 0x0000004b471b7211 */ /* 0x040fe200078e70ff */
[----:B------:R-:W-:Y:S06]  /*5580*/  BAR.SYNC 0x0 ;  /* 0x0000000000007b1d */ /* 0x000fec0000000000 */
[----:B------:R-:W-:Y:S01]  /*5590*/  LEA R31, R71, R73, 0xe ;  /* 0x00000049471f7211 */ /* 0x000fe200078e70ff */
[----:B------:R-:W-:Y:S01]  /*55a0*/  @!PT LDS RZ, [RZ] ;  /* 0x00000000fffff984 */ /* 0x000fe20000000800 */
[----:B------:R-:W-:Y:S01]  /*55b0*/  @!PT LDS RZ, [RZ] ;  /* 0x00000000fffff984 */ /* 0x000fe20000000800 */
[----:B------:R-:W-:Y:S01]  /*55c0*/  @!PT LDS RZ, [RZ] ;  /* 0x00000000fffff984 */ /* 0x000fe20000000800 */
[----:B------:R3:W-:Y:S01]  /*55d0*/  LDGSTS.E.BYPASS.128 [R27], [R84.64], P0 ;  /* 0x00000000541b7fae */ /* 0x0007e20008101c4a */
[----:B------:R-:W-:Y:S01]  /*55e0*/  IADD3.X R89, R2, UR7, RZ, P1, !PT ;  /* 0x0000000702597c10 */ /* 0x000fe20008ffe4ff */
[-C--:B------:R-:W-:Y:S01]  /*55f0*/  FFMA R14, R47, R19.reuse, R14 ;  /* 0x000000132f0e7223 */ /* 0x080fe2000000000e */
[----:B------:R-:W-:Y:S01]  /*5600*/  FFMA R10, R51, R19, R10 ;  /* 0x00000013330a7223 */ /* 0x000fe2000000000a */
[----:B------:R4:W-:Y:S01]  /*5610*/  LDGSTS.E.BYPASS.128 [R31], [R16.64], P0 ;  /* 0x00000000101f7fae */ /* 0x0009e20008101c4a */
[----:B------:R-:W-:Y:S01]  /*5620*/  LEA R8, R71, R76, 0xe ;  /* 0x0000004c47087211 */ /* 0x000fe200078e70ff */
[-C--:B-1----:R-:W-:Y:S01]  /*5630*/  FFMA R18, R40, R32.reuse, R81 ;  /* 0x0000002028127223 */ /* 0x082fe20000000051 */
[-C--:B------:R-:W-:Y:S01]  /*5640*/  FFMA R12, R20, R32.reuse, R79 ;  /* 0x00000020140c7223 */ /* 0x080fe2000000004f */
[-C--:B------:R-:W-:Y:S01]  /*5650*/  FFMA R24, R44, R32.reuse, R87 ;  /* 0x000000202c187223 */ /* 0x080fe20000000057 */
[----:B------:R-:W-:Y:S01]  /*5660*/  FFMA R32, R48, R32, R15 ;  /* 0x0000002030207223 */ /* 0x000fe2000000000f */
[-C--:B------:R-:W-:Y:S01]  /*5670*/  FFMA R15, R41, R33.reuse, R18 ;  /* 0x00000021290f7223 */ /* 0x080fe20000000012 */
[----:B------:R-:W-:Y:S01]  /*5680*/  IADD3 R18, P1, R56, UR6, RZ ;  /* 0x0000000638127c10 */ /* 0x000fe2000ff3e0ff */
[-C--:B------:R-:W-:Y:S01]  /*5690*/  FFMA R81, R21, R33.reuse, R12 ;  /* 0x0000002115517223 */ /* 0x080fe2000000000c */
[-C--:B---3--:R-:W-:Y:S01]  /*56a0*/  FFMA R85, R49, R33.reuse, R32 ;  /* 0x0000002131557223 */ /* 0x088fe20000000020 */
[----:B------:R-:W-:Y:S01]  /*56b0*/  FFMA R79, R45, R33, R24 ;  /* 0x000000212d4f7223 */ /* 0x000fe20000000018 */
[----:B------:R-:W-:Y:S01]  /*56c0*/  IADD3.X R19, R7, UR7, RZ, P1, !PT ;  /* 0x0000000707137c10 */ /* 0x000fe20008ffe4ff */
[----:B------:R1:W-:Y:S01]  /*56d0*/  LDGSTS.E.BYPASS.128 [R8], [R88.64], P0 ;  /* 0x0000000058087fae */ /* 0x0003e20008101c4a */
[----:B----4-:R-:W-:Y:S01]  /*56e0*/  IADD3 R16, P1, R58, UR6, RZ ;  /* 0x000000063a107c10 */ /* 0x010fe2000ff3e0ff */
[----:B------:R-:W-:Y:S01]  /*56f0*/  FFMA R28, R22, R34, R81 ;  /* 0x00000022161c7223 */ /* 0x000fe20000000051 */
[----:B------:R-:W-:Y:S01]  /*5700*/  LEA R87, R71, R74, 0xe ;  /* 0x0000004a47577211 */ /* 0x000fe200078e70ff */
[-C--:B------:R-:W-:Y:S01]  /*5710*/  FFMA R24, R42, R34.reuse, R15 ;  /* 0x000000222a187223 */ /* 0x080fe2000000000f */
[----:B------:R-:W-:Y:S01]  /*5720*/  IADD3.X R17, R57, UR7, RZ, P1, !PT ;  /* 0x0000000739117c10 */ /* 0x000fe20008ffe4ff */
[----:B------:R-:W-:Y:S01]  /*5730*/  FFMA R12, R46, R34, R79 ;  /* 0x000000222e0c7223 */ /* 0x000fe2000000004f */
[----:B------:R-:W-:Y:S01]  /*5740*/  IADD3 R32, P1, R60, UR6, RZ ;  /* 0x000000063c207c10 */ /* 0x000fe2000ff3e0ff */
[----:B------:R3:W-:Y:S01]  /*5750*/  LDGSTS.E.BYPASS.128 [R87], [R18.64], P0 ;  /* 0x0000000012577fae */ /* 0x0007e20008101c4a */
[-C--:B--2---:R-:W-:Y:S01]  /*5760*/  FFMA R20, R20, R36.reuse, R55 ;  /* 0x0000002414147223 */ /* 0x084fe20000000037 */
[-C--:B------:R-:W-:Y:S01]  /*5770*/  FFMA R40, R40, R36.reuse, R53 ;  /* 0x0000002428287223 */ /* 0x080fe20000000035 */
[----:B------:R-:W-:Y:S01]  /*5780*/  IADD3.X R33, R59, UR7, RZ, P1, !PT ;  /* 0x000000073b217c10 */ /* 0x000fe20008ffe4ff */
[----:B------:R-:W0:Y:S01]  /*5790*/  LDGDEPBAR ;  /* 0x00000000000079af */ /* 0x000e220000000000 */
[----:B-1----:R-:W-:Y:S01]  /*57a0*/  IADD3 R88, P1, R62, UR6, RZ ;  /* 0x000000063e587c10 */ /* 0x002fe2000ff3e0ff */
[-C--:B------:R-:W-:Y:S01]  /*57b0*/  FFMA R44, R44, R36.reuse, R83 ;  /* 0x000000242c2c7223 */ /* 0x080fe20000000053 */
[----:B------:R-:W-:Y:S01]  /*57c0*/  FFMA R36, R48, R36, R11 ;  /* 0x0000002430247223 */ /* 0x000fe2000000000b */
[----:B------:R1:W-:Y:S01]  /*57d0*/  LDGSTS.E.BYPASS.128 [R27+0x8000], [R16.64], P0 ;  /* 0x08000000101b7fae */ /* 0x0003e20008101c4a */
[----:B------:R-:W-:Y:S01]  /*57e0*/  IADD3.X R89, R61, UR7, RZ, P1, !PT ;  /* 0x000000073d597c10 */ /* 0x000fe20008ffe4ff */
[-C--:B------:R-:W-:Y:S01]  /*57f0*/  FFMA R21, R21, R37.reuse, R20 ;  /* 0x0000002515157223 */ /* 0x080fe20000000014 */
[-C--:B------:R-:W-:Y:S01]  /*5800*/  FFMA R41, R41, R37.reuse, R40 ;  /* 0x0000002529297223 */ /* 0x080fe20000000028 */
[----:B---3--:R-:W-:Y:S01]  /*5810*/  IADD3 R18, P1, R64, UR6, RZ ;  /* 0x0000000640127c10 */ /* 0x008fe2000ff3e0ff */
[----:B------:R2:W-:Y:S01]  /*5820*/  LDGSTS.E.BYPASS.128 [R31+0x8000], [R32.64], P0 ;  /* 0x08000000201f7fae */ /* 0x0005e20008101c4a */
[-C--:B------:R-:W-:Y:S01]  /*5830*/  FFMA R45, R45, R37.reuse, R44 ;  /* 0x000000252d2d7223 */ /* 0x080fe2000000002c */
[----:B------:R-:W-:Y:S01]  /*5840*/  FFMA R37, R49, R37, R36 ;  /* 0x0000002531257223 */ /* 0x000fe20000000024 */
[----:B------:R-:W-:Y:S01]  /*5850*/  IADD3.X R19, R63, UR7, RZ, P1, !PT ;  /* 0x000000073f137c10 */ /* 0x000fe20008ffe4ff */
[----:B------:R3:W-:Y:S01]  /*5860*/  LDGSTS.E.BYPASS.128 [R8+0x8000], [R88.64], P0 ;  /* 0x0800000058087fae */ /* 0x0007e20008101c4a */
[----:B------:R-:W-:Y:S01]  /*5870*/  UIADD3 UR6, UP0, UR6, 0x100, URZ ;  /* 0x0000010006067890 */ /* 0x000fe2000ff1e03f */
[-C--:B------:R-:W-:Y:S01]  /*5880*/  FFMA R22, R22, R38.reuse, R21 ;  /* 0x0000002616167223 */ /* 0x080fe20000000015 */
[-C--:B------:R-:W-:Y:S01]  /*5890*/  FFMA R42, R42, R38.reuse, R41 ;  /* 0x000000262a2a7223 */ /* 0x080fe20000000029 */
[----:B------:R4:W-:Y:S01]  /*58a0*/  LDGSTS.E.BYPASS.128 [R87+0x8000], [R18.64], P0 ;  /* 0x0800000012577fae */ /* 0x0009e20008101c4a */
[----:B------:R-:W-:Y:S01]  /*58b0*/  ISETP.GE.U32.AND P0, PT, R70, 0x6c, PT ;  /* 0x0000006c4600780c */ /* 0x000fe20003f06070 */
[----:B------:R-:W-:Y:S01]  /*58c0*/  FFMA R46, R46, R38, R45 ;  /* 0x000000262e2e7223 */ /* 0x000fe2000000002d */
[C---:B------:R-:W-:Y:S01]  /*58d0*/  FFMA R34, R50.reuse, R34, R85 ;  /* 0x0000002232227223 */ /* 0x040fe20000000055 */
[----:B------:R-:W0:Y:S01]  /*58e0*/  LDGDEPBAR ;  /* 0x00000000000079af */ /* 0x000e220000000000 */
[----:B------:R-:W-:Y:S01]  /*58f0*/  FFMA R38, R50, R38, R37 ;  /* 0x0000002632267223 */ /* 0x000fe20000000025 */
[----:B------:R-:W-:Y:S01]  /*5900*/  UIADD3.X UR7, URZ, UR7, URZ, UP0, !UPT ;  /* 0x000000073f077290 */ /* 0x000fe200087fe43f */
[-C--:B------:R-:W-:Y:S01]  /*5910*/  FFMA R28, R23, R35.reuse, R28 ;  /* 0x00000023171c7223 */ /* 0x080fe2000000001c */
[-C--:B------:R-:W-:Y:S01]  /*5920*/  FFMA R24, R43, R35.reuse, R24 ;  /* 0x000000232b187223 */ /* 0x080fe20000000018 */
[-C--:B------:R-:W-:Y:S01]  /*5930*/  FFMA R12, R47, R35.reuse, R12 ;  /* 0x000000232f0c7223 */ /* 0x080fe2000000000c */
[----:B---3--:R-:W-:Y:S01]  /*5940*/  FFMA R8, R51, R35, R34 ;  /* 0x0000002333087223 */ /* 0x008fe20000000022 */
[-C--:B--2---:R-:W-:Y:S01]  /*5950*/  FFMA R31, R23, R39.reuse, R22 ;  /* 0x00000027171f7223 */ /* 0x084fe20000000016 */
[-C--:B-1----:R-:W-:Y:S01]  /*5960*/  FFMA R27, R43, R39.reuse, R42 ;  /* 0x000000272b1b7223 */ /* 0x082fe2000000002a */
[-C--:B------:R-:W-:Y:S01]  /*5970*/  FFMA R15, R47, R39.reuse, R46 ;  /* 0x000000272f0f7223 */ /* 0x080fe2000000002e */
[----:B------:R-:W-:Y:S01]  /*5980*/  FFMA R11, R51, R39, R38 ;  /* 0x00000027330b7223 */ /* 0x000fe20000000026 */
[----:B------:R-:W-:-:S04]  /*5990*/  DEPBAR.LE SB0, 0x2 ;  /* 0x000080800000791a */ /* 0x000fc80000000000 */
[----:B------:R-:W-:Y:S06]  /*59a0*/  BAR.SYNC 0x0 ;  /* 0x0000000000007b1d */ /* 0x000fec0000000000 */
[----:B----4-:R-:W-:Y:S01]  /*59b0*/  @P0 CALL.REL.NOINC `(.L_x_0) ;  /* 0x0000001000000944 */ /* 0x010fe20003c00000 */
[----:B------:R-:W-:Y:S05]  /*59c0*/  BRA `(.L_x_1) ;  /* 0xffffb47000007947 */ /* 0x000fea000383ffff */
.L_x_0:
[----:B------:R-:W1:Y:S01]  /*59d0*/  S2R R0, SR_TID.X ;  /* 0x0000000000007919 */ /* 0x000e620000002100 */
[----:B------:R-:W-:-:S04]  /*59e0*/  DEPBAR.LE SB0, 0x0 ;  /* 0x000080000000791a */ /* 0x000fc80000000000 */
[----:B------:R-:W-:Y:S01]  /*59f0*/  LOP3.LUT R65, R65, R77, RZ, 0xfc, !PT ;  /* 0x0000004d41417212 */ /* 0x000fe200078efcff */
[----:B------:R-:W-:Y:S02]  /*5a00*/  ULDC UR4, c[0x0][0x178] ;  /* 0x00005e0000047ab9 */ /* 0x000fe40000000800 */
[----:B------:R-:W-:Y:S01]  /*5a10*/  UIMAD UR4, UR4, 0x32, URZ ;  /* 0x00000032040478a4 */ /* 0x000fe2000f8e023f */
[----:B------:R-:W-:Y:S06]  /*5a20*/  BAR.SYNC 0x0 ;  /* 0x0000000000007b1d */ /* 0x000fec0000000000 */
[----:B------:R-:W-:Y:S01]  /*5a30*/  ISETP.GE.AND P0, PT, R65, 0xac, PT ;  /* 0x000000ac4100780c */ /* 0x000fe20003f06270 */
[----:B------:R-:W-:-:S02]  /*5a40*/  IMAD R4, R68, 0xac, R65 ;  /* 0x000000ac44047824 */ /* 0x000fc400078e0241 */
[----:B------:R-:W-:Y:S01]  /*5a50*/  IMAD R6, R67, 0xac, R65 ;  /* 0x000000ac43067824 */ /* 0x000fe200078e0241 */
[----:B------:R-:W-:Y:S02]  /*5a60*/  ISETP.LT.AND P1, PT, R69, UR4, !P0 ;  /* 0x0000000445007c0c */ /* 0x000fe4000c721270 */
[----:B------:R-:W-:Y:S02]  /*5a70*/  ISETP.LT.AND P2, PT, R68, UR4, !P0 ;  /* 0x0000000444007c0c */ /* 0x000fe4000c741270 */
[----:B------:R-:W-:Y:S02]  /*5a80*/  ISETP.LT.AND P3, PT, R67, UR4, !P0 ;  /* 0x0000000443007c0c */ /* 0x000fe4000c761270 */
[----:B-1----:R-:W-:Y:S02]  /*5a90*/  SHF.R.U32.HI R0, RZ, 0x4, R0 ;  /* 0x00000004ff007819 */ /* 0x002fe40000011600 */
[----:B------:R-:W-:Y:S02]  /*5aa0*/  ISETP.LT.AND P0, PT, R66, UR4, !P0 ;  /* 0x0000000442007c0c */ /* 0x000fe4000c701270 */
[----:B------:R-:W-:-:S05]  /*5ab0*/  SGXT.U32 R16, R0, 0x4 ;  /* 0x000000040010781a */ /* 0x000fca0000000000 */
[----:B------:R-:W-:-:S05]  /*5ac0*/  IMAD R0, R16, 0x110, R77 ;  /* 0x0000011010007824 */ /* 0x000fca00078e024d */
[----:B------:R-:W-:Y:S01]  /*5ad0*/  SHF.L.U32 R2, R0, 0x2, RZ ;  /* 0x0000000200027819 */ /* 0x000fe200000006ff */
[----:B------:R-:W-:Y:S04]  /*5ae0*/  STS.128 [R0.X4], R28 ;  /* 0x0000001c00007388 */ /* 0x000fe80000004c00 */
[----:B------:R-:W-:Y:S01]  /*5af0*/  IMAD R16, R16, -0x330, R2 ;  /* 0xfffffcd010107824 */ /* 0x000fe200078e0202 */
[----:B------:R-:W-:Y:S01]  /*5b00*/  STS.128 [R0.X4+0x110], R24 ;  /* 0x0001101800007388 */ /* 0x000fe20000004c00 */
[----:B------:R-:W-:-:S03]  /*5b10*/  IMAD R2, R69, 0xac, R65 ;  /* 0x000000ac45027824 */ /* 0x000fc600078e0241 */
[----:B------:R-:W-:Y:S04]  /*5b20*/  STS.128 [R0.X4+0x220], R12 ;  /* 0x0002200c00007388 */ /* 0x000fe80000004c00 */
[----:B------:R-:W-:Y:S04]  /*5b30*/  STS.128 [R0.X4+0x330], R8 ;  /* 0x0003300800007388 */ /* 0x000fe80000004c00 */
[----:B------:R-:W-:Y:S06]  /*5b40*/  BAR.SYNC 0x0 ;  /* 0x0000000000007b1d */ /* 0x000fec0000000000 */
[----:B------:R-:W1:Y:S04]  /*5b50*/  LDS.128 R36, [R16] ;  /* 0x0000000010247984 */ /* 0x000e680000000c00 */
[----:B------:R-:W2:Y:S01]  /*5b60*/  LDS.128 R20, [R16+0x1100] ;  /* 0x0011000010147984 */ /* 0x000ea20000000c00 */
[----:B------:R-:W-:-:S03]  /*5b70*/  MOV R9, 0x4 ;  /* 0x0000000400097802 */ /* 0x000fc60000000f00 */
[----:B------:R-:W3:Y:S02]  /*5b80*/  LDS.128 R32, [R16+0x2200] ;  /* 0x0022000010207984 */ /* 0x000ee40000000c00 */
[----:B------:R-:W-:-:S04]  /*5b90*/  IMAD.WIDE R2, R2, R9, c[0x0][0x170] ;  /* 0x00005c0002027625 */ /* 0x000fc800078e0209 */
[----:B------:R-:W-:-:S04]  /*5ba0*/  IMAD.WIDE R4, R4, R9, c[0x0][0x170] ;  /* 0x00005c0004047625 */ /* 0x000fc800078e0209 */
[----:B------:R-:W-:Y:S01]  /*5bb0*/  IMAD.WIDE R6, R6, R9, c[0x0][0x170] ;  /* 0x00005c0006067625 */ /* 0x000fe200078e0209 */
[----:B-1----:R1:W-:Y:S04]  /*5bc0*/  @P1 STG.E.128 [R2.64], R36 ;  /* 0x0000002402001986 */ /* 0x0023e8000c101d0a */
[----:B--2---:R1:W-:Y:S04]  /*5bd0*/  @P2 STG.E.128 [R4.64], R20 ;  /* 0x0000001404002986 */ /* 0x0043e8000c101d0a */
[----:B---3--:R1:W-:Y:S01]  /*5be0*/  @P3 STG.E.128 [R6.64], R32 ;  /* 0x0000002006003986 */ /* 0x0083e2000c101d0a */
[----:B------:R-:W-:Y:S05]  /*5bf0*/  @!P0 EXIT ;  /* 0x000000000000894d */ /* 0x000fea0003800000 */
[----:B------:R-:W2:Y:S01]  /*5c00*/  LDS.128 R16, [R16+0x3300] ;  /* 0x0033000010107984 */ /* 0x000ea20000000c00 */
[----:B-1----:R-:W-:-:S04]  /*5c10*/  IMAD R2, R66, 0xac, R65 ;  /* 0x000000ac42027824 */ /* 0x002fc800078e0241 */
[----:B------:R-:W-:-:S05]  /*5c20*/  IMAD.WIDE R2, R2, R9, c[0x0][0x170] ;  /* 0x00005c0002027625 */ /* 0x000fca00078e0209 */
[----:B--2---:R-:W-:Y:S01]  /*5c30*/  STG.E.128 [R2.64], R16 ;  /* 0x0000001002007986 */ /* 0x004fe2000c101d0a */
[----:B------:R-:W-:Y:S05]  /*5c40*/  EXIT ;  /* 0x000000000000794d */ /* 0x000fea0003800000 */
.L_x_2:
[----:B------:R-:W-:-:S00]  /*5c50*/  BRA `(.L_x_2) ;  /* 0xfffffff000007947 */ /* 0x000fc0000383ffff */
[----:B------:R-:W-:-:S00]  /*5c60*/  NOP ;  /* 0x0000000000007918 */ /* 0x000fc00000000000 */
        /* <DEDUP_REMOVED lines=9> */
.L_x_3:


//--------------------- .nv.shared.triton_mm      --------------------------
	.section	.nv.shared.triton_mm,"aw",@nobits
	.align	16
